//
// Generated by NVIDIA NVVM Compiler
//
// Compiler Build ID: CL-36424714
// Cuda compilation tools, release 13.0, V13.0.88
// Based on NVVM 20.0.0
//

.version 9.0
.target sm_100
.address_size 64

	// .globl	_Z13filter_kernelPfS_S_iif

.visible .entry _Z13filter_kernelPfS_S_iif(
	.param .u64 .ptr .align 1 _Z13filter_kernelPfS_S_iif_param_0,
	.param .u64 .ptr .align 1 _Z13filter_kernelPfS_S_iif_param_1,
	.param .u64 .ptr .align 1 _Z13filter_kernelPfS_S_iif_param_2,
	.param .u32 _Z13filter_kernelPfS_S_iif_param_3,
	.param .u32 _Z13filter_kernelPfS_S_iif_param_4,
	.param .f32 _Z13filter_kernelPfS_S_iif_param_5
)
{
	.local .align 4 .b8 	__local_depot0[72];
	.reg .b64 	%SP;
	.reg .b64 	%SPL;
	.reg .pred 	%p<34>;
	.reg .b32 	%r<137>;
	.reg .b32 	%f<315>;
	.reg .b64 	%rd<68>;

	mov.u64 	%SPL, __local_depot0;
	ld.param.u64 	%rd19, [_Z13filter_kernelPfS_S_iif_param_0];
	ld.param.u64 	%rd20, [_Z13filter_kernelPfS_S_iif_param_2];
	ld.param.u32 	%r74, [_Z13filter_kernelPfS_S_iif_param_3];
	ld.param.u32 	%r75, [_Z13filter_kernelPfS_S_iif_param_4];
	ld.param.f32 	%f41, [_Z13filter_kernelPfS_S_iif_param_5];
	cvta.to.global.u64 	%rd1, %rd20;
	cvta.to.global.u64 	%rd2, %rd19;
	add.u64 	%rd3, %SPL, 0;
	add.u64 	%rd4, %SPL, 36;
	mov.u32 	%r76, %ctaid.x;
	mov.u32 	%r77, %ntid.x;
	mov.u32 	%r1, %tid.x;
	mad.lo.s32 	%r2, %r76, %r77, %r1;
	add.s32 	%r78, %r74, -1;
	mul.lo.s32 	%r3, %r75, %r78;
	shl.b32 	%r79, %r78, 1;
	shr.s32 	%r80, %r79, 1;
	sub.s32 	%r4, %r75, %r80;
	div.u32 	%r81, %r77, %r4;
	mul.lo.s32 	%r5, %r81, %r76;
	shr.u32 	%r82, %r78, 31;
	add.s32 	%r83, %r78, %r82;
	shr.s32 	%r6, %r83, 1;
	neg.s32 	%r8, %r6;
	sub.s32 	%r7, %r75, %r6;
	setp.lt.s32 	%p1, %r74, 0;
	@%p1 bra 	$L__BB0_10;
	shr.u32 	%r84, %r3, 31;
	add.s32 	%r85, %r3, %r84;
	shr.s32 	%r86, %r85, 1;
	div.u32 	%r87, %r1, %r4;
	add.s32 	%r9, %r5, %r87;
	add.s32 	%r88, %r86, %r6;
	mul.lo.s32 	%r89, %r87, %r4;
	sub.s32 	%r90, %r1, %r89;
	add.s32 	%r10, %r88, %r90;
	abs.s32 	%r11, %r6;
	add.s32 	%r12, %r6, %r11;
	and.b32  	%r13, %r12, 3;
	sub.s32 	%r14, 1, %r6;
	sub.s32 	%r15, 2, %r6;
	sub.s32 	%r16, 3, %r6;
	mov.u32 	%r118, %r8;
$L__BB0_2:
	setp.eq.s32 	%p2, %r13, 3;
	add.s32 	%r91, %r9, %r118;
	mad.lo.s32 	%r18, %r91, %r75, %r10;
	add.s32 	%r92, %r118, %r6;
	mul.lo.s32 	%r19, %r92, %r74;
	mov.u32 	%r119, %r8;
	@%p2 bra 	$L__BB0_6;
	setp.eq.s32 	%p3, %r13, 0;
	sub.s32 	%r93, %r18, %r6;
	mul.wide.s32 	%rd23, %r93, 4;
	add.s64 	%rd5, %rd2, %rd23;
	ld.global.f32 	%f42, [%rd5];
	mul.wide.s32 	%rd24, %r19, 4;
	add.s64 	%rd6, %rd3, %rd24;
	st.local.f32 	[%rd6], %f42;
	mov.u32 	%r119, %r14;
	@%p3 bra 	$L__BB0_6;
	setp.eq.s32 	%p4, %r13, 1;
	ld.global.f32 	%f43, [%rd5+4];
	st.local.f32 	[%rd6+4], %f43;
	mov.u32 	%r119, %r15;
	@%p4 bra 	$L__BB0_6;
	ld.global.f32 	%f44, [%rd5+8];
	st.local.f32 	[%rd6+8], %f44;
	mov.u32 	%r119, %r16;
$L__BB0_6:
	setp.lt.u32 	%p5, %r12, 3;
	@%p5 bra 	$L__BB0_9;
	add.s32 	%r21, %r19, %r6;
$L__BB0_8:
	add.s32 	%r94, %r18, %r119;
	mul.wide.s32 	%rd25, %r94, 4;
	add.s64 	%rd26, %rd2, %rd25;
	ld.global.f32 	%f45, [%rd26];
	add.s32 	%r95, %r21, %r119;
	mul.wide.s32 	%rd27, %r95, 4;
	add.s64 	%rd28, %rd3, %rd27;
	st.local.f32 	[%rd28], %f45;
	ld.global.f32 	%f46, [%rd26+4];
	st.local.f32 	[%rd28+4], %f46;
	ld.global.f32 	%f47, [%rd26+8];
	st.local.f32 	[%rd28+8], %f47;
	add.s32 	%r96, %r119, 3;
	ld.global.f32 	%f48, [%rd26+12];
	st.local.f32 	[%rd28+12], %f48;
	add.s32 	%r119, %r119, 4;
	setp.ne.s32 	%p6, %r96, %r11;
	@%p6 bra 	$L__BB0_8;
$L__BB0_9:
	add.s32 	%r54, %r118, 1;
	setp.eq.s32 	%p7, %r118, %r11;
	mov.u32 	%r118, %r54;
	@%p7 bra 	$L__BB0_10;
	bra.uni 	$L__BB0_2;
$L__BB0_10:
	setp.ge.s32 	%p8, %r6, %r7;
	mov.f32 	%f313, 0f00000000;
	mov.f32 	%f314, %f313;
	@%p8 bra 	$L__BB0_52;
	setp.gt.s32 	%p9, %r74, -1;
	mul.lo.s32 	%r22, %r74, %r74;
	mul.f32 	%f1, %f41, %f41;
	@%p9 bra 	$L__BB0_24;
	max.u32 	%r112, %r22, 1;
	and.b32  	%r23, %r112, 5;
	and.b32  	%r24, %r112, -8;
	and.b32  	%r25, %r112, 1;
	neg.s32 	%r26, %r24;
	mov.f32 	%f314, 0f00000000;
	add.s64 	%rd7, %rd1, 16;
	mov.u32 	%r120, %r6;
	mov.f32 	%f313, %f314;
$L__BB0_13:
	mul.lo.s32 	%r28, %r120, %r75;
	mov.u32 	%r121, %r6;
$L__BB0_14:
	setp.lt.u32 	%p27, %r22, 8;
	mov.f32 	%f294, 0f00000000;
	mov.b32 	%r124, 0;
	@%p27 bra 	$L__BB0_17;
	add.s64 	%rd66, %rd3, 16;
	add.s64 	%rd65, %rd4, 16;
	mov.f32 	%f294, 0f00000000;
	mov.u64 	%rd67, %rd7;
	mov.u32 	%r122, %r26;
$L__BB0_16:
	.pragma "nounroll";
	ld.global.f32 	%f184, [%rd67+-16];
	mul.f32 	%f185, %f184, %f184;
	ld.local.f32 	%f186, [%rd66+-16];
	ld.local.f32 	%f187, [%rd65+-16];
	sub.f32 	%f188, %f186, %f187;
	mul.f32 	%f189, %f185, %f188;
	fma.rn.f32 	%f190, %f188, %f189, %f294;
	ld.global.f32 	%f191, [%rd67+-12];
	mul.f32 	%f192, %f191, %f191;
	ld.local.f32 	%f193, [%rd66+-12];
	ld.local.f32 	%f194, [%rd65+-12];
	sub.f32 	%f195, %f193, %f194;
	mul.f32 	%f196, %f192, %f195;
	fma.rn.f32 	%f197, %f195, %f196, %f190;
	ld.global.f32 	%f198, [%rd67+-8];
	mul.f32 	%f199, %f198, %f198;
	ld.local.f32 	%f200, [%rd66+-8];
	ld.local.f32 	%f201, [%rd65+-8];
	sub.f32 	%f202, %f200, %f201;
	mul.f32 	%f203, %f199, %f202;
	fma.rn.f32 	%f204, %f202, %f203, %f197;
	ld.global.f32 	%f205, [%rd67+-4];
	mul.f32 	%f206, %f205, %f205;
	ld.local.f32 	%f207, [%rd66+-4];
	ld.local.f32 	%f208, [%rd65+-4];
	sub.f32 	%f209, %f207, %f208;
	mul.f32 	%f210, %f206, %f209;
	fma.rn.f32 	%f211, %f209, %f210, %f204;
	ld.global.f32 	%f212, [%rd67];
	mul.f32 	%f213, %f212, %f212;
	ld.local.f32 	%f214, [%rd66];
	ld.local.f32 	%f215, [%rd65];
	sub.f32 	%f216, %f214, %f215;
	mul.f32 	%f217, %f213, %f216;
	fma.rn.f32 	%f218, %f216, %f217, %f211;
	ld.global.f32 	%f219, [%rd67+4];
	mul.f32 	%f220, %f219, %f219;
	ld.local.f32 	%f221, [%rd66+4];
	ld.local.f32 	%f222, [%rd65+4];
	sub.f32 	%f223, %f221, %f222;
	mul.f32 	%f224, %f220, %f223;
	fma.rn.f32 	%f225, %f223, %f224, %f218;
	ld.global.f32 	%f226, [%rd67+8];
	mul.f32 	%f227, %f226, %f226;
	ld.local.f32 	%f228, [%rd66+8];
	ld.local.f32 	%f229, [%rd65+8];
	sub.f32 	%f230, %f228, %f229;
	mul.f32 	%f231, %f227, %f230;
	fma.rn.f32 	%f232, %f230, %f231, %f225;
	ld.global.f32 	%f233, [%rd67+12];
	mul.f32 	%f234, %f233, %f233;
	ld.local.f32 	%f235, [%rd66+12];
	ld.local.f32 	%f236, [%rd65+12];
	sub.f32 	%f237, %f235, %f236;
	mul.f32 	%f238, %f234, %f237;
	fma.rn.f32 	%f294, %f237, %f238, %f232;
	add.s32 	%r122, %r122, 8;
	add.s64 	%rd67, %rd67, 32;
	add.s64 	%rd66, %rd66, 32;
	add.s64 	%rd65, %rd65, 32;
	setp.ne.s32 	%p28, %r122, 0;
	mov.u32 	%r124, %r24;
	@%p28 bra 	$L__BB0_16;
$L__BB0_17:
	setp.eq.s32 	%p29, %r23, 0;
	@%p29 bra 	$L__BB0_22;
	add.s32 	%r114, %r23, -1;
	setp.lt.u32 	%p30, %r114, 3;
	@%p30 bra 	$L__BB0_20;
	mul.wide.u32 	%rd51, %r124, 4;
	add.s64 	%rd52, %rd1, %rd51;
	ld.global.f32 	%f240, [%rd52];
	mul.f32 	%f241, %f240, %f240;
	add.s64 	%rd53, %rd3, %rd51;
	ld.local.f32 	%f242, [%rd53];
	add.s64 	%rd54, %rd4, %rd51;
	ld.local.f32 	%f243, [%rd54];
	sub.f32 	%f244, %f242, %f243;
	mul.f32 	%f245, %f241, %f244;
	fma.rn.f32 	%f246, %f244, %f245, %f294;
	ld.global.f32 	%f247, [%rd52+4];
	mul.f32 	%f248, %f247, %f247;
	ld.local.f32 	%f249, [%rd53+4];
	ld.local.f32 	%f250, [%rd54+4];
	sub.f32 	%f251, %f249, %f250;
	mul.f32 	%f252, %f248, %f251;
	fma.rn.f32 	%f253, %f251, %f252, %f246;
	ld.global.f32 	%f254, [%rd52+8];
	mul.f32 	%f255, %f254, %f254;
	ld.local.f32 	%f256, [%rd53+8];
	ld.local.f32 	%f257, [%rd54+8];
	sub.f32 	%f258, %f256, %f257;
	mul.f32 	%f259, %f255, %f258;
	fma.rn.f32 	%f260, %f258, %f259, %f253;
	ld.global.f32 	%f261, [%rd52+12];
	mul.f32 	%f262, %f261, %f261;
	ld.local.f32 	%f263, [%rd53+12];
	ld.local.f32 	%f264, [%rd54+12];
	sub.f32 	%f265, %f263, %f264;
	mul.f32 	%f266, %f262, %f265;
	fma.rn.f32 	%f294, %f265, %f266, %f260;
	add.s32 	%r124, %r124, 4;
$L__BB0_20:
	setp.eq.s32 	%p31, %r25, 0;
	@%p31 bra 	$L__BB0_22;
	mul.wide.u32 	%rd55, %r124, 4;
	add.s64 	%rd56, %rd1, %rd55;
	ld.global.f32 	%f267, [%rd56];
	mul.f32 	%f268, %f267, %f267;
	add.s64 	%rd57, %rd3, %rd55;
	ld.local.f32 	%f269, [%rd57];
	add.s64 	%rd58, %rd4, %rd55;
	ld.local.f32 	%f270, [%rd58];
	sub.f32 	%f271, %f269, %f270;
	mul.f32 	%f272, %f268, %f271;
	fma.rn.f32 	%f294, %f271, %f272, %f294;
$L__BB0_22:
	neg.f32 	%f273, %f294;
	div.rn.f32 	%f274, %f273, %f1;
	fma.rn.f32 	%f275, %f274, 0f3BBB989D, 0f3F000000;
	cvt.sat.f32.f32 	%f276, %f275;
	mov.f32 	%f277, 0f4B400001;
	mov.f32 	%f278, 0f437C0000;
	fma.rm.f32 	%f279, %f276, %f278, %f277;
	add.f32 	%f280, %f279, 0fCB40007F;
	neg.f32 	%f281, %f280;
	fma.rn.f32 	%f282, %f274, 0f3FB8AA3B, %f281;
	fma.rn.f32 	%f283, %f274, 0f32A57060, %f282;
	mov.b32 	%r115, %f279;
	shl.b32 	%r116, %r115, 23;
	mov.b32 	%f284, %r116;
	ex2.approx.ftz.f32 	%f285, %f283;
	mul.f32 	%f286, %f285, %f284;
	add.f32 	%f313, %f313, %f286;
	add.s32 	%r117, %r121, %r28;
	mul.wide.s32 	%rd59, %r117, 4;
	add.s64 	%rd60, %rd2, %rd59;
	ld.global.f32 	%f287, [%rd60];
	fma.rn.f32 	%f314, %f286, %f287, %f314;
	add.s32 	%r121, %r121, 1;
	setp.ne.s32 	%p32, %r121, %r7;
	@%p32 bra 	$L__BB0_14;
	add.s32 	%r120, %r120, 1;
	setp.eq.s32 	%p33, %r120, %r7;
	@%p33 bra 	$L__BB0_52;
	bra.uni 	$L__BB0_13;
$L__BB0_24:
	setp.ne.s32 	%p10, %r74, 0;
	@%p10 bra 	$L__BB0_31;
	mov.f32 	%f166, 0f80000000;
	div.rn.f32 	%f167, %f166, %f1;
	fma.rn.f32 	%f168, %f167, 0f3BBB989D, 0f3F000000;
	cvt.sat.f32.f32 	%f169, %f168;
	mov.f32 	%f170, 0f4B400001;
	mov.f32 	%f171, 0f437C0000;
	fma.rm.f32 	%f172, %f169, %f171, %f170;
	add.f32 	%f173, %f172, 0fCB40007F;
	neg.f32 	%f174, %f173;
	fma.rn.f32 	%f175, %f167, 0f3FB8AA3B, %f174;
	fma.rn.f32 	%f176, %f167, 0f32A57060, %f175;
	mov.b32 	%r109, %f172;
	shl.b32 	%r110, %r109, 23;
	mov.b32 	%f177, %r110;
	ex2.approx.ftz.f32 	%f178, %f176;
	mul.f32 	%f17, %f178, %f177;
	mov.f32 	%f314, 0f00000000;
	mov.b32 	%r125, 0;
	mov.f32 	%f313, %f314;
$L__BB0_26:
	mul.lo.s32 	%r38, %r125, %r75;
	mov.u32 	%r126, %r6;
$L__BB0_27:
	mov.u32 	%r127, %r8;
$L__BB0_28:
	add.s32 	%r41, %r127, 1;
	setp.ne.s32 	%p24, %r127, %r6;
	mov.u32 	%r127, %r41;
	@%p24 bra 	$L__BB0_28;
	add.f32 	%f313, %f313, %f17;
	add.s32 	%r111, %r126, %r38;
	mul.wide.s32 	%rd49, %r111, 4;
	add.s64 	%rd50, %rd2, %rd49;
	ld.global.f32 	%f179, [%rd50];
	fma.rn.f32 	%f314, %f17, %f179, %f314;
	add.s32 	%r126, %r126, 1;
	setp.ne.s32 	%p25, %r126, %r7;
	@%p25 bra 	$L__BB0_27;
	add.s32 	%r125, %r125, 1;
	setp.eq.s32 	%p26, %r125, %r7;
	@%p26 bra 	$L__BB0_52;
	bra.uni 	$L__BB0_26;
$L__BB0_31:
	abs.s32 	%r44, %r6;
	max.u32 	%r97, %r22, 1;
	add.s32 	%r45, %r6, %r44;
	and.b32  	%r46, %r97, 5;
	and.b32  	%r47, %r45, 3;
	sub.s32 	%r48, 1, %r6;
	sub.s32 	%r49, 2, %r6;
	and.b32  	%r50, %r97, -8;
	and.b32  	%r51, %r97, 1;
	mov.f32 	%f314, 0f00000000;
	mov.u32 	%r129, %r6;
	mov.f32 	%f313, %f314;
$L__BB0_32:
	mov.u32 	%r130, %r6;
$L__BB0_33:
	mad.lo.s32 	%r57, %r129, %r75, %r130;
	mov.u32 	%r131, %r8;
$L__BB0_34:
	setp.eq.s32 	%p11, %r47, 3;
	mad.lo.s32 	%r59, %r131, %r75, %r57;
	add.s32 	%r98, %r131, %r6;
	mul.lo.s32 	%r60, %r98, %r74;
	mov.u32 	%r132, %r8;
	@%p11 bra 	$L__BB0_38;
	setp.eq.s32 	%p12, %r47, 0;
	sub.s32 	%r99, %r59, %r6;
	mul.wide.s32 	%rd29, %r99, 4;
	add.s64 	%rd16, %rd2, %rd29;
	ld.global.f32 	%f51, [%rd16];
	mul.wide.s32 	%rd30, %r60, 4;
	add.s64 	%rd17, %rd4, %rd30;
	st.local.f32 	[%rd17], %f51;
	mov.u32 	%r132, %r48;
	@%p12 bra 	$L__BB0_38;
	setp.eq.s32 	%p13, %r47, 1;
	ld.global.f32 	%f52, [%rd16+4];
	st.local.f32 	[%rd17+4], %f52;
	mov.u32 	%r132, %r49;
	@%p13 bra 	$L__BB0_38;
	sub.s32 	%r132, 3, %r6;
	ld.global.f32 	%f53, [%rd16+8];
	st.local.f32 	[%rd17+8], %f53;
$L__BB0_38:
	setp.lt.u32 	%p14, %r45, 3;
	@%p14 bra 	$L__BB0_41;
	add.s32 	%r63, %r60, %r6;
$L__BB0_40:
	add.s32 	%r100, %r59, %r132;
	mul.wide.s32 	%rd31, %r100, 4;
	add.s64 	%rd32, %rd2, %rd31;
	ld.global.f32 	%f54, [%rd32];
	add.s32 	%r101, %r63, %r132;
	mul.wide.s32 	%rd33, %r101, 4;
	add.s64 	%rd34, %rd4, %rd33;
	st.local.f32 	[%rd34], %f54;
	ld.global.f32 	%f55, [%rd32+4];
	st.local.f32 	[%rd34+4], %f55;
	ld.global.f32 	%f56, [%rd32+8];
	st.local.f32 	[%rd34+8], %f56;
	add.s32 	%r102, %r132, 3;
	ld.global.f32 	%f57, [%rd32+12];
	st.local.f32 	[%rd34+12], %f57;
	add.s32 	%r132, %r132, 4;
	setp.ne.s32 	%p15, %r102, %r44;
	@%p15 bra 	$L__BB0_40;
$L__BB0_41:
	add.s32 	%r66, %r131, 1;
	setp.eq.s32 	%p16, %r131, %r44;
	mov.u32 	%r131, %r66;
	@%p16 bra 	$L__BB0_42;
	bra.uni 	$L__BB0_34;
$L__BB0_42:
	setp.lt.u32 	%p17, %r22, 8;
	mov.f32 	%f308, 0f00000000;
	mov.b32 	%r136, 0;
	@%p17 bra 	$L__BB0_45;
	mov.f32 	%f308, 0f00000000;
	mov.b32 	%r134, 0;
$L__BB0_44:
	.pragma "nounroll";
	mul.wide.u32 	%rd35, %r134, 4;
	add.s64 	%rd36, %rd1, %rd35;
	ld.global.f32 	%f61, [%rd36];
	mul.f32 	%f62, %f61, %f61;
	add.s64 	%rd37, %rd3, %rd35;
	ld.local.f32 	%f63, [%rd37];
	add.s64 	%rd38, %rd4, %rd35;
	ld.local.f32 	%f64, [%rd38];
	sub.f32 	%f65, %f63, %f64;
	mul.f32 	%f66, %f62, %f65;
	fma.rn.f32 	%f67, %f65, %f66, %f308;
	ld.global.f32 	%f68, [%rd36+4];
	mul.f32 	%f69, %f68, %f68;
	ld.local.f32 	%f70, [%rd37+4];
	ld.local.f32 	%f71, [%rd38+4];
	sub.f32 	%f72, %f70, %f71;
	mul.f32 	%f73, %f69, %f72;
	fma.rn.f32 	%f74, %f72, %f73, %f67;
	ld.global.f32 	%f75, [%rd36+8];
	mul.f32 	%f76, %f75, %f75;
	ld.local.f32 	%f77, [%rd37+8];
	ld.local.f32 	%f78, [%rd38+8];
	sub.f32 	%f79, %f77, %f78;
	mul.f32 	%f80, %f76, %f79;
	fma.rn.f32 	%f81, %f79, %f80, %f74;
	ld.global.f32 	%f82, [%rd36+12];
	mul.f32 	%f83, %f82, %f82;
	ld.local.f32 	%f84, [%rd37+12];
	ld.local.f32 	%f85, [%rd38+12];
	sub.f32 	%f86, %f84, %f85;
	mul.f32 	%f87, %f83, %f86;
	fma.rn.f32 	%f88, %f86, %f87, %f81;
	ld.global.f32 	%f89, [%rd36+16];
	mul.f32 	%f90, %f89, %f89;
	ld.local.f32 	%f91, [%rd37+16];
	ld.local.f32 	%f92, [%rd38+16];
	sub.f32 	%f93, %f91, %f92;
	mul.f32 	%f94, %f90, %f93;
	fma.rn.f32 	%f95, %f93, %f94, %f88;
	ld.global.f32 	%f96, [%rd36+20];
	mul.f32 	%f97, %f96, %f96;
	ld.local.f32 	%f98, [%rd37+20];
	ld.local.f32 	%f99, [%rd38+20];
	sub.f32 	%f100, %f98, %f99;
	mul.f32 	%f101, %f97, %f100;
	fma.rn.f32 	%f102, %f100, %f101, %f95;
	ld.global.f32 	%f103, [%rd36+24];
	mul.f32 	%f104, %f103, %f103;
	ld.local.f32 	%f105, [%rd37+24];
	ld.local.f32 	%f106, [%rd38+24];
	sub.f32 	%f107, %f105, %f106;
	mul.f32 	%f108, %f104, %f107;
	fma.rn.f32 	%f109, %f107, %f108, %f102;
	ld.global.f32 	%f110, [%rd36+28];
	mul.f32 	%f111, %f110, %f110;
	ld.local.f32 	%f112, [%rd37+28];
	ld.local.f32 	%f113, [%rd38+28];
	sub.f32 	%f114, %f112, %f113;
	mul.f32 	%f115, %f111, %f114;
	fma.rn.f32 	%f308, %f114, %f115, %f109;
	add.s32 	%r134, %r134, 8;
	setp.ne.s32 	%p18, %r134, %r50;
	mov.u32 	%r136, %r50;
	@%p18 bra 	$L__BB0_44;
$L__BB0_45:
	setp.eq.s32 	%p19, %r46, 0;
	@%p19 bra 	$L__BB0_50;
	add.s32 	%r105, %r46, -1;
	setp.lt.u32 	%p20, %r105, 3;
	@%p20 bra 	$L__BB0_48;
	mul.wide.u32 	%rd39, %r136, 4;
	add.s64 	%rd40, %rd1, %rd39;
	ld.global.f32 	%f117, [%rd40];
	mul.f32 	%f118, %f117, %f117;
	add.s64 	%rd41, %rd3, %rd39;
	ld.local.f32 	%f119, [%rd41];
	add.s64 	%rd42, %rd4, %rd39;
	ld.local.f32 	%f120, [%rd42];
	sub.f32 	%f121, %f119, %f120;
	mul.f32 	%f122, %f118, %f121;
	fma.rn.f32 	%f123, %f121, %f122, %f308;
	ld.global.f32 	%f124, [%rd40+4];
	mul.f32 	%f125, %f124, %f124;
	ld.local.f32 	%f126, [%rd41+4];
	ld.local.f32 	%f127, [%rd42+4];
	sub.f32 	%f128, %f126, %f127;
	mul.f32 	%f129, %f125, %f128;
	fma.rn.f32 	%f130, %f128, %f129, %f123;
	ld.global.f32 	%f131, [%rd40+8];
	mul.f32 	%f132, %f131, %f131;
	ld.local.f32 	%f133, [%rd41+8];
	ld.local.f32 	%f134, [%rd42+8];
	sub.f32 	%f135, %f133, %f134;
	mul.f32 	%f136, %f132, %f135;
	fma.rn.f32 	%f137, %f135, %f136, %f130;
	ld.global.f32 	%f138, [%rd40+12];
	mul.f32 	%f139, %f138, %f138;
	ld.local.f32 	%f140, [%rd41+12];
	ld.local.f32 	%f141, [%rd42+12];
	sub.f32 	%f142, %f140, %f141;
	mul.f32 	%f143, %f139, %f142;
	fma.rn.f32 	%f308, %f142, %f143, %f137;
	add.s32 	%r136, %r136, 4;
$L__BB0_48:
	setp.eq.s32 	%p21, %r51, 0;
	@%p21 bra 	$L__BB0_50;
	mul.wide.u32 	%rd43, %r136, 4;
	add.s64 	%rd44, %rd1, %rd43;
	ld.global.f32 	%f144, [%rd44];
	mul.f32 	%f145, %f144, %f144;
	add.s64 	%rd45, %rd3, %rd43;
	ld.local.f32 	%f146, [%rd45];
	add.s64 	%rd46, %rd4, %rd43;
	ld.local.f32 	%f147, [%rd46];
	sub.f32 	%f148, %f146, %f147;
	mul.f32 	%f149, %f145, %f148;
	fma.rn.f32 	%f308, %f148, %f149, %f308;
$L__BB0_50:
	neg.f32 	%f150, %f308;
	div.rn.f32 	%f151, %f150, %f1;
	fma.rn.f32 	%f152, %f151, 0f3BBB989D, 0f3F000000;
	cvt.sat.f32.f32 	%f153, %f152;
	mov.f32 	%f154, 0f4B400001;
	mov.f32 	%f155, 0f437C0000;
	fma.rm.f32 	%f156, %f153, %f155, %f154;
	add.f32 	%f157, %f156, 0fCB40007F;
	neg.f32 	%f158, %f157;
	fma.rn.f32 	%f159, %f151, 0f3FB8AA3B, %f158;
	fma.rn.f32 	%f160, %f151, 0f32A57060, %f159;
	mov.b32 	%r106, %f156;
	shl.b32 	%r107, %r106, 23;
	mov.b32 	%f161, %r107;
	ex2.approx.ftz.f32 	%f162, %f160;
	mul.f32 	%f163, %f162, %f161;
	add.f32 	%f313, %f313, %f163;
	mul.wide.s32 	%rd47, %r57, 4;
	add.s64 	%rd48, %rd2, %rd47;
	ld.global.f32 	%f164, [%rd48];
	fma.rn.f32 	%f314, %f163, %f164, %f314;
	add.s32 	%r130, %r130, 1;
	setp.ne.s32 	%p22, %r130, %r7;
	@%p22 bra 	$L__BB0_33;
	add.s32 	%r129, %r129, 1;
	setp.ne.s32 	%p23, %r129, %r7;
	@%p23 bra 	$L__BB0_32;
$L__BB0_52:
	ld.param.u64 	%rd64, [_Z13filter_kernelPfS_S_iif_param_1];
	cvta.to.global.u64 	%rd61, %rd64;
	div.rn.f32 	%f288, %f314, %f313;
	mul.wide.s32 	%rd62, %r2, 4;
	add.s64 	%rd63, %rd61, %rd62;
	st.global.f32 	[%rd63], %f288;
	ret;

}


// ===== COMPILED SASS (sm_100) =====

	.target	sm_100

	.elftype	@"ET_EXEC"


//--------------------- .note.nv.tkinfo           --------------------------
	.section	.note.nv.tkinfo,"",@"SHT_NOTE"
	.sectionflags	@"SHF_NOTE_NV_TKINFO"
	.tkinfo
        /*0018*/ 	.word	0x00000002
        /*0030*/ 	.string	""
        /*0030*/ 	.string	"ptxas"
        /*0030*/ 	.string	"Cuda compilation tools, release 13.0, V13.0.88"
        /*0030*/ 	.string	"Build cuda_13.0.r13.0/compiler.36424714_0"
        /*0030*/ 	.string	"-arch sm_100 -m 64 "



//--------------------- .note.nv.cuinfo           --------------------------
	.section	.note.nv.cuinfo,"",@"SHT_NOTE"
	.sectionflags	@"SHF_NOTE_NV_CUINFO"
        /*0018*/ 	.short	0x0002
        /*001a*/ 	.short	0x0064
        /*001c*/ 	.short	0x0082
	.zero		2


//--------------------- .nv.info                  --------------------------
	.section	.nv.info,"",@"SHT_CUDA_INFO"
	.align	4


	//----- nvinfo : EIATTR_REGCOUNT
	.align		4
        /*0000*/ 	.byte	0x04, 0x2f
        /*0002*/ 	.short	(.L_1 - .L_0)
	.align		4
.L_0:
        /*0004*/ 	.word	index@(_Z13filter_kernelPfS_S_iif)
        /*0008*/ 	.word	0x0000001f


	//----- nvinfo : EIATTR_FRAME_SIZE
	.align		4
.L_1:
        /*000c*/ 	.byte	0x04, 0x11
        /*000e*/ 	.short	(.L_3 - .L_2)
	.align		4
.L_2:
        /*0010*/ 	.word	index@($__internal_0_$__cuda_sm3x_div_rn_noftz_f32_slowpath)
        /*0014*/ 	.word	0x00000048


	//----- nvinfo : EIATTR_FRAME_SIZE
	.align		4
.L_3:
        /*0018*/ 	.byte	0x04, 0x11
        /*001a*/ 	.short	(.L_5 - .L_4)
	.align		4
.L_4:
        /*001c*/ 	.word	index@(_Z13filter_kernelPfS_S_iif)
        /*0020*/ 	.word	0x00000048


	//----- nvinfo : EIATTR_MIN_STACK_SIZE
	.align		4
.L_5:
        /*0024*/ 	.byte	0x04, 0x12
        /*0026*/ 	.short	(.L_7 - .L_6)
	.align		4
.L_6:
        /*0028*/ 	.word	index@(_Z13filter_kernelPfS_S_iif)
        /*002c*/ 	.word	0x00000048
.L_7:


//--------------------- .nv.compat                --------------------------
	.section	.nv.compat,"",@"SHT_CUDA_COMPAT_INFO"
	.align	4
        /*0000*/ 	.byte	0x02, 0x09, 0x00, 0x00, 0x02, 0x02, 0x01, 0x00, 0x02, 0x05, 0x05, 0x00, 0x03, 0x07, 0x01, 0x01
        /*0010*/ 	.byte	0x02, 0x03, 0x00, 0x00, 0x02, 0x06, 0x01, 0x00, 0x04, 0x0b, 0x08, 0x00, 0x01, 0x00, 0x00, 0x00
        /*0020*/ 	.byte	0x00, 0x00, 0x00, 0x00


//--------------------- .nv.info._Z13filter_kernelPfS_S_iif --------------------------
	.section	.nv.info._Z13filter_kernelPfS_S_iif,"",@"SHT_CUDA_INFO"
	.sectionflags	@""
	.align	4


	//----- nvinfo : EIATTR_CUDA_API_VERSION
	.align		4
        /*0000*/ 	.byte	0x04, 0x37
        /*0002*/ 	.short	(.L_9 - .L_8)
.L_8:
        /*0004*/ 	.word	0x00000082


	//----- nvinfo : EIATTR_KPARAM_INFO
	.align		4
.L_9:
        /*0008*/ 	.byte	0x04, 0x17
        /*000a*/ 	.short	(.L_11 - .L_10)
.L_10:
        /*000c*/ 	.word	0x00000000
        /*0010*/ 	.short	0x0005
        /*0012*/ 	.short	0x0020
        /*0014*/ 	.byte	0x00, 0xf0, 0x11, 0x00


	//----- nvinfo : EIATTR_KPARAM_INFO
	.align		4
.L_11:
        /*0018*/ 	.byte	0x04, 0x17
        /*001a*/ 	.short	(.L_13 - .L_12)
.L_12:
        /*001c*/ 	.word	0x00000000
        /*0020*/ 	.short	0x0004
        /*0022*/ 	.short	0x001c
        /*0024*/ 	.byte	0x00, 0xf0, 0x11, 0x00


	//----- nvinfo : EIATTR_KPARAM_INFO
	.align		4
.L_13:
        /*0028*/ 	.byte	0x04, 0x17
        /*002a*/ 	.short	(.L_15 - .L_14)
.L_14:
        /*002c*/ 	.word	0x00000000
        /*0030*/ 	.short	0x0003
        /*0032*/ 	.short	0x0018
        /*0034*/ 	.byte	0x00, 0xf0, 0x11, 0x00


	//----- nvinfo : EIATTR_KPARAM_INFO
	.align		4
.L_15:
        /*0038*/ 	.byte	0x04, 0x17
        /*003a*/ 	.short	(.L_17 - .L_16)
.L_16:
        /*003c*/ 	.word	0x00000000
        /*0040*/ 	.short	0x0002
        /*0042*/ 	.short	0x0010
        /*0044*/ 	.byte	0x00, 0xf5, 0x21, 0x00


	//----- nvinfo : EIATTR_KPARAM_INFO
	.align		4
.L_17:
        /*0048*/ 	.byte	0x04, 0x17
        /*004a*/ 	.short	(.L_19 - .L_18)
.L_18:
        /*004c*/ 	.word	0x00000000
        /*0050*/ 	.short	0x0001
        /*0052*/ 	.short	0x0008
        /*0054*/ 	.byte	0x00, 0xf5, 0x21, 0x00


	//----- nvinfo : EIATTR_KPARAM_INFO
	.align		4
.L_19:
        /*0058*/ 	.byte	0x04, 0x17
        /*005a*/ 	.short	(.L_21 - .L_20)
.L_20:
        /*005c*/ 	.word	0x00000000
        /*0060*/ 	.short	0x0000
        /*0062*/ 	.short	0x0000
        /*0064*/ 	.byte	0x00, 0xf5, 0x21, 0x00


	//----- nvinfo : EIATTR_SPARSE_MMA_MASK
	.align		4
.L_21:
        /*0068*/ 	.byte	0x03, 0x50
        /*006a*/ 	.short	0x0000


	//----- nvinfo : EIATTR_MAXREG_COUNT
	.align		4
        /*006c*/ 	.byte	0x03, 0x1b
        /*006e*/ 	.short	0x00ff


	//----- nvinfo : EIATTR_MERCURY_ISA_VERSION
	.align		4
        /*0070*/ 	.byte	0x03, 0x5f
        /*0072*/ 	.short	0x0101


	//----- nvinfo : EIATTR_VRC_CTA_INIT_COUNT
	.align		4
        /*0074*/ 	.byte	0x02, 0x4a
	.zero		1
	.zero		1


	//----- nvinfo : EIATTR_EXIT_INSTR_OFFSETS
	.align		4
        /*0078*/ 	.byte	0x04, 0x1c
        /*007a*/ 	.short	(.L_23 - .L_22)


	//   ....[0]....
.L_22:
        /*007c*/ 	.word	0x000026b0


	//----- nvinfo : EIATTR_CRS_STACK_SIZE
	.align		4
.L_23:
        /*0080*/ 	.byte	0x04, 0x1e
        /*0082*/ 	.short	(.L_25 - .L_24)
.L_24:
        /*0084*/ 	.word	0x00000000


	//----- nvinfo : EIATTR_CBANK_PARAM_SIZE
	.align		4
.L_25:
        /*0088*/ 	.byte	0x03, 0x19
        /*008a*/ 	.short	0x0024


	//----- nvinfo : EIATTR_PARAM_CBANK
	.align		4
        /*008c*/ 	.byte	0x04, 0x0a
        /*008e*/ 	.short	(.L_27 - .L_26)
	.align		4
.L_26:
        /*0090*/ 	.word	index@(.nv.constant0._Z13filter_kernelPfS_S_iif)
        /*0094*/ 	.short	0x0380
        /*0096*/ 	.short	0x0024


	//----- nvinfo : EIATTR_SW_WAR
	.align		4
.L_27:
        /*0098*/ 	.byte	0x04, 0x36
        /*009a*/ 	.short	(.L_29 - .L_28)
.L_28:
        /*009c*/ 	.word	0x00000008
.L_29:


//--------------------- .nv.callgraph             --------------------------
	.section	.nv.callgraph,"",@"SHT_CUDA_CALLGRAPH"
	.align	4
	.sectionentsize	8
	.align		4
        /*0000*/ 	.word	0x00000000
	.align		4
        /*0004*/ 	.word	0xffffffff
	.align		4
        /*0008*/ 	.word	0x00000000
	.align		4
        /*000c*/ 	.word	0xfffffffe
	.align		4
        /*0010*/ 	.word	0x00000000
	.align		4
        /*0014*/ 	.word	0xfffffffd
	.align		4
        /*0018*/ 	.word	0x00000000
	.align		4
        /*001c*/ 	.word	0xfffffffc


//--------------------- .text._Z13filter_kernelPfS_S_iif --------------------------
	.section	.text._Z13filter_kernelPfS_S_iif,"ax",@progbits
	.align	128
        .global         _Z13filter_kernelPfS_S_iif
        .type           _Z13filter_kernelPfS_S_iif,@function
        .size           _Z13filter_kernelPfS_S_iif,(.L_x_49 - _Z13filter_kernelPfS_S_iif)
        .other          _Z13filter_kernelPfS_S_iif,@"STO_CUDA_ENTRY STV_DEFAULT"
_Z13filter_kernelPfS_S_iif:
.text._Z13filter_kernelPfS_S_iif:
[----:B------:R-:W0:Y:S01]  /*0000*/  LDC R1, c[0x0][0x37c] ;  /* 0x0000df00ff017b82 */ /* 0x000e220000000800 */
[----:B------:R-:W1:Y:S07]  /*0010*/  LDCU.64 UR8, c[0x0][0x398] ;  /* 0x00007300ff0877ac */ /* 0x000e6e0008000a00 */
[----:B------:R-:W2:Y:S01]  /*0020*/  LDC R5, c[0x0][0x360] ;  /* 0x0000d800ff057b82 */ /* 0x000ea20000000800 */
[----:B0-----:R-:W-:Y:S01]  /*0030*/  IADD3 R1, PT, PT, R1, -0x48, RZ ;  /* 0xffffffb801017810 */ /* 0x001fe20007ffe0ff */
[----:B------:R-:W0:Y:S03]  /*0040*/  LDCU.64 UR18, c[0x0][0x358] ;  /* 0x00006b00ff1277ac */ /* 0x000e260008000a00 */
[----:B------:R-:W-:-:S03]  /*0050*/  R2UR UR12, R1 ;  /* 0x00000000010c72ca */ /* 0x000fc600000e0000 */
[----:B------:R-:W3:Y:S01]  /*0060*/  S2UR UR10, SR_CTAID.X ;  /* 0x00000000000a79c3 */ /* 0x000ee20000002500 */
[----:B-1----:R-:W-:Y:S02]  /*0070*/  UIADD3 UR4, UPT, UPT, UR8, -0x1, URZ ;  /* 0xffffffff08047890 */ /* 0x002fe4000fffe0ff */
[----:B------:R-:W-:Y:S02]  /*0080*/  UISETP.GE.AND UP0, UPT, UR8, URZ, UPT ;  /* 0x000000ff0800728c */ /* 0x000fe4000bf06270 */
[----:B------:R-:W-:Y:S02]  /*0090*/  USHF.L.U32 UR5, UR4, 0x1, URZ ;  /* 0x0000000104057899 */ /* 0x000fe400080006ff */
[----:B------:R-:W-:Y:S02]  /*00a0*/  ULEA.HI UR6, UR4, UR4, URZ, 0x1 ;  /* 0x0000000404067291 */ /* 0x000fe4000f8f08ff */
[----:B------:R-:W-:Y:S02]  /*00b0*/  USHF.R.S32.HI UR5, URZ, 0x1, UR5 ;  /* 0x00000001ff057899 */ /* 0x000fe40008011405 */
[----:B------:R-:W-:-:S02]  /*00c0*/  USHF.R.S32.HI UR6, URZ, 0x1, UR6 ;  /* 0x00000001ff067899 */ /* 0x000fc40008011406 */
[----:B------:R-:W-:Y:S02]  /*00d0*/  UIADD3 UR5, UPT, UPT, -UR5, UR9, URZ ;  /* 0x0000000905057290 */ /* 0x000fe4000fffe1ff */
[----:B------:R-:W-:Y:S02]  /*00e0*/  UIMAD UR4, UR4, UR9, URZ ;  /* 0x00000009040472a4 */ /* 0x000fe4000f8e02ff */
[----:B------:R-:W-:Y:S02]  /*00f0*/  UIADD3 UR7, UPT, UPT, -UR6, UR9, URZ ;  /* 0x0000000906077290 */ /* 0x000fe4000fffe1ff */
[----:B------:R-:W-:Y:S01]  /*0100*/  IADD3 R7, PT, PT, RZ, -UR5, RZ ;  /* 0x80000005ff077c10 */ /* 0x000fe2000fffe0ff */
[----:B------:R-:W-:Y:S02]  /*0110*/  UIADD3 UR13, UPT, UPT, -UR6, URZ, URZ ;  /* 0x000000ff060d7290 */ /* 0x000fe4000fffe1ff */
[----:B------:R-:W1:Y:S08]  /*0120*/  I2F.U32.RP R0, UR5 ;  /* 0x0000000500007d06 */ /* 0x000e700008209000 */
[----:B-1----:R-:W1:Y:S02]  /*0130*/  MUFU.RCP R0, R0 ;  /* 0x0000000000007308 */ /* 0x002e640000001000 */
[----:B-1----:R-:W-:-:S06]  /*0140*/  IADD3 R2, PT, PT, R0, 0xffffffe, RZ ;  /* 0x0ffffffe00027810 */ /* 0x002fcc0007ffe0ff */
[----:B------:R1:W4:Y:S02]  /*0150*/  F2I.FTZ.U32.TRUNC.NTZ R3, R2 ;  /* 0x0000000200037305 */ /* 0x000324000021f000 */
[----:B-1----:R-:W-:Y:S02]  /*0160*/  HFMA2 R2, -RZ, RZ, 0, 0 ;  /* 0x00000000ff027431 */ /* 0x002fe400000001ff */
[----:B----4-:R-:W-:-:S04]  /*0170*/  IMAD R7, R7, R3, RZ ;  /* 0x0000000307077224 */ /* 0x010fc800078e02ff */
[----:B------:R-:W-:-:S06]  /*0180*/  IMAD.HI.U32 R4, R3, R7, R2 ;  /* 0x0000000703047227 */ /* 0x000fcc00078e0002 */
[----:B--2---:R-:W-:-:S05]  /*0190*/  IMAD.HI.U32 R3, R4, R5, RZ ;  /* 0x0000000504037227 */ /* 0x004fca00078e00ff */
[----:B------:R-:W-:-:S05]  /*01a0*/  IADD3 R6, PT, PT, -R3, RZ, RZ ;  /* 0x000000ff03067210 */ /* 0x000fca0007ffe1ff */
[----:B------:R-:W-:Y:S02]  /*01b0*/  IMAD R0, R6, UR5, R5 ;  /* 0x0000000506007c24 */ /* 0x000fe4000f8e0205 */
[----:B------:R-:W3:Y:S03]  /*01c0*/  S2R R6, SR_TID.X ;  /* 0x0000000000067919 */ /* 0x000ee60000002100 */
[----:B------:R-:W-:-:S13]  /*01d0*/  ISETP.GE.U32.AND P0, PT, R0, UR5, PT ;  /* 0x0000000500007c0c */ /* 0x000fda000bf06070 */
[----:B------:R-:W-:Y:S02]  /*01e0*/  @P0 IADD3 R0, PT, PT, R0, -UR5, RZ ;  /* 0x8000000500000c10 */ /* 0x000fe4000fffe0ff */
[----:B------:R-:W-:Y:S02]  /*01f0*/  @P0 IADD3 R3, PT, PT, R3, 0x1, RZ ;  /* 0x0000000103030810 */ /* 0x000fe40007ffe0ff */
[----:B------:R-:W-:Y:S02]  /*0200*/  ISETP.GE.U32.AND P1, PT, R0, UR5, PT ;  /* 0x0000000500007c0c */ /* 0x000fe4000bf26070 */
[----:B------:R-:W-:Y:S02]  /*0210*/  ISETP.NE.U32.AND P0, PT, RZ, UR5, PT ;  /* 0x00000005ff007c0c */ /* 0x000fe4000bf05070 */
[----:B------:R-:W-:-:S09]  /*0220*/  LOP3.LUT R0, RZ, UR5, RZ, 0x33, !PT ;  /* 0x00000005ff007c12 */ /* 0x000fd2000f8e33ff */
[----:B------:R-:W-:-:S04]  /*0230*/  @P1 IADD3 R3, PT, PT, R3, 0x1, RZ ;  /* 0x0000000103031810 */ /* 0x000fc80007ffe0ff */
[----:B------:R-:W-:Y:S01]  /*0240*/  SEL R2, R0, R3, !P0 ;  /* 0x0000000300027207 */ /* 0x000fe20004000000 */
[----:B---3--:R-:W-:-:S04]  /*0250*/  IMAD R3, R5, UR10, R6 ;  /* 0x0000000a05037c24 */ /* 0x008fc8000f8e0206 */
[----:B------:R-:W-:Y:S01]  /*0260*/  IMAD R2, R2, UR10, RZ ;  /* 0x0000000a02027c24 */ /* 0x000fe2000f8e02ff */
[----:B0-----:R-:W-:Y:S06]  /*0270*/  BRA.U !UP0, `(.L_x_0) ;  /* 0x0000000508187547 */ /* 0x001fec000b800000 */
[----:B------:R-:W-:Y:S01]  /*0280*/  IMAD.HI.U32 R5, R4, R6, RZ ;  /* 0x0000000604057227 */ /* 0x000fe200078e00ff */
[----:B------:R-:W-:Y:S02]  /*0290*/  ULEA.HI UR4, UR4, UR4, URZ, 0x1 ;  /* 0x0000000404047291 */ /* 0x000fe4000f8f08ff */
[----:B------:R-:W-:Y:S02]  /*02a0*/  UIADD3 UR10, UPT, UPT, -UR6, 0x1, URZ ;  /* 0x00000001060a7890 */ /* 0x000fe4000fffe1ff */
[----:B------:R-:W-:Y:S01]  /*02b0*/  IADD3 R7, PT, PT, -R5, RZ, RZ ;  /* 0x000000ff05077210 */ /* 0x000fe20007ffe1ff */
[----:B------:R-:W-:Y:S02]  /*02c0*/  ULEA.HI.SX32 UR4, UR4, UR6, 0x1f ;  /* 0x0000000604047291 */ /* 0x000fe4000f8ffaff */
[----:B------:R-:W-:Y:S02]  /*02d0*/  UIADD3 UR11, UPT, UPT, -UR6, 0x2, URZ ;  /* 0x00000002060b7890 */ /* 0x000fe4000fffe1ff */
[----:B------:R-:W-:Y:S01]  /*02e0*/  IMAD R4, R7, UR5, R6 ;  /* 0x0000000507047c24 */ /* 0x000fe2000f8e0206 */
[----:B------:R-:W-:-:S04]  /*02f0*/  UIADD3 UR14, UPT, UPT, -UR6, 0x3, URZ ;  /* 0x00000003060e7890 */ /* 0x000fc8000fffe1ff */
[----:B------:R-:W-:-:S13]  /*0300*/  ISETP.GE.U32.AND P1, PT, R4, UR5, PT ;  /* 0x0000000504007c0c */ /* 0x000fda000bf26070 */
[----:B------:R-:W-:Y:S02]  /*0310*/  @P1 IADD3 R4, PT, PT, R4, -UR5, RZ ;  /* 0x8000000504041c10 */ /* 0x000fe4000fffe0ff */
[----:B------:R-:W-:Y:S02]  /*0320*/  @P1 IADD3 R5, PT, PT, R5, 0x1, RZ ;  /* 0x0000000105051810 */ /* 0x000fe40007ffe0ff */
[----:B------:R-:W-:-:S13]  /*0330*/  ISETP.GE.U32.AND P2, PT, R4, UR5, PT ;  /* 0x0000000504007c0c */ /* 0x000fda000bf46070 */
[----:B------:R-:W-:-:S04]  /*0340*/  @P2 IADD3 R5, PT, PT, R5, 0x1, RZ ;  /* 0x0000000105052810 */ /* 0x000fc80007ffe0ff */
[----:B------:R-:W-:Y:S02]  /*0350*/  SEL R5, R0, R5, !P0 ;  /* 0x0000000500057207 */ /* 0x000fe40004000000 */
[----:B------:R-:W-:Y:S02]  /*0360*/  IABS R0, UR6 ;  /* 0x0000000600007c13 */ /* 0x000fe40008000000 */
[----:B------:R-:W-:Y:S02]  /*0370*/  IADD3 R7, PT, PT, -R5, RZ, RZ ;  /* 0x000000ff05077210 */ /* 0x000fe40007ffe1ff */
[----:B------:R-:W-:Y:S02]  /*0380*/  IADD3 R0, PT, PT, R0, UR6, RZ ;  /* 0x0000000600007c10 */ /* 0x000fe4000fffe0ff */
[----:B------:R-:W-:Y:S01]  /*0390*/  IADD3 R2, PT, PT, R2, R5, RZ ;  /* 0x0000000502027210 */ /* 0x000fe20007ffe0ff */
[----:B------:R-:W-:Y:S01]  /*03a0*/  IMAD R4, R7, UR5, R6 ;  /* 0x0000000507047c24 */ /* 0x000fe2000f8e0206 */
[----:B------:R-:W-:-:S02]  /*03b0*/  MOV R5, UR13 ;  /* 0x0000000d00057c02 */ /* 0x000fc40008000f00 */
[----:B------:R-:W-:Y:S02]  /*03c0*/  LOP3.LUT R14, R0, 0x3, RZ, 0xc0, !PT ;  /* 0x00000003000e7812 */ /* 0x000fe400078ec0ff */
[----:B------:R-:W-:-:S07]  /*03d0*/  IADD3 R4, PT, PT, R4, UR4, RZ ;  /* 0x0000000404047c10 */ /* 0x000fce000fffe0ff */
.L_x_4:
[----:B0-----:R-:W0:Y:S01]  /*03e0*/  LDCU.64 UR8, c[0x0][0x398] ;  /* 0x00007300ff0877ac */ /* 0x001e220008000a00 */
[----:B------:R-:W-:Y:S02]  /*03f0*/  ISETP.NE.AND P2, PT, R14, 0x3, PT ;  /* 0x000000030e00780c */ /* 0x000fe40003f45270 */
[----:B------:R-:W-:Y:S02]  /*0400*/  IADD3 R7, PT, PT, R2, R5, RZ ;  /* 0x0000000502077210 */ /* 0x000fe40007ffe0ff */
[C---:B------:R-:W-:Y:S02]  /*0410*/  IADD3 R8, PT, PT, R5.reuse, UR6, RZ ;  /* 0x0000000605087c10 */ /* 0x040fe4000fffe0ff */
[----:B------:R-:W-:Y:S02]  /*0420*/  IABS R6, UR6 ;  /* 0x0000000600067c13 */ /* 0x000fe40008000000 */
[----:B------:R-:W-:Y:S02]  /*0430*/  ISETP.GE.U32.AND P1, PT, R0, 0x3, PT ;  /* 0x000000030000780c */ /* 0x000fe40003f26070 */
[----:B------:R-:W-:-:S02]  /*0440*/  ISETP.NE.AND P0, PT, R5, R6, PT ;  /* 0x000000060500720c */ /* 0x000fc40003f05270 */
[----:B------:R-:W-:Y:S01]  /*0450*/  MOV R10, UR13 ;  /* 0x0000000d000a7c02 */ /* 0x000fe20008000f00 */
[----:B0-----:R-:W-:Y:S02]  /*0460*/  IMAD R7, R7, UR9, R4 ;  /* 0x0000000907077c24 */ /* 0x001fe4000f8e0204 */
[----:B------:R-:W-:Y:S01]  /*0470*/  IMAD R16, R8, UR8, RZ ;  /* 0x0000000808107c24 */ /* 0x000fe2000f8e02ff */
[----:B-12---:R-:W-:Y:S07]  /*0480*/  @!P2 BRA `(.L_x_1) ;  /* 0x000000000040a947 */ /* 0x006fee0003800000 */
[----:B------:R-:W0:Y:S01]  /*0490*/  LDC.64 R8, c[0x0][0x380] ;  /* 0x0000e000ff087b82 */ /* 0x000e220000000a00 */
[----:B------:R-:W-:-:S05]  /*04a0*/  IADD3 R11, PT, PT, R7, -UR6, RZ ;  /* 0x80000006070b7c10 */ /* 0x000fca000fffe0ff */
[----:B0-----:R-:W-:-:S05]  /*04b0*/  IMAD.WIDE R8, R11, 0x4, R8 ;  /* 0x000000040b087825 */ /* 0x001fca00078e0208 */
[----:B------:R-:W2:Y:S01]  /*04c0*/  LDG.E R11, desc[UR18][R8.64] ;  /* 0x00000012080b7981 */ /* 0x000ea2000c1e1900 */
[----:B------:R-:W-:Y:S02]  /*04d0*/  LEA R12, R16, R1, 0x2 ;  /* 0x00000001100c7211 */ /* 0x000fe400078e10ff */
[----:B------:R-:W-:Y:S02]  /*04e0*/  ISETP.NE.AND P2, PT, R14, RZ, PT ;  /* 0x000000ff0e00720c */ /* 0x000fe40003f45270 */
[----:B------:R-:W-:Y:S01]  /*04f0*/  MOV R10, UR10 ;  /* 0x0000000a000a7c02 */ /* 0x000fe20008000f00 */
[----:B--2---:R0:W-:Y:S10]  /*0500*/  STL [R12], R11 ;  /* 0x0000000b0c007387 */ /* 0x0041f40000100800 */
[----:B------:R-:W-:Y:S05]  /*0510*/  @!P2 BRA `(.L_x_1) ;  /* 0x00000000001ca947 */ /* 0x000fea0003800000 */
[----:B------:R-:W-:Y:S01]  /*0520*/  ISETP.NE.AND P2, PT, R14, 0x1, PT ;  /* 0x000000010e00780c */ /* 0x000fe20003f45270 */
[----:B0-----:R-:W2:-:S12]  /*0530*/  LDG.E R11, desc[UR18][R8.64+0x4] ;  /* 0x00000412080b7981 */ /* 0x001e98000c1e1900 */
[----:B------:R-:W3:Y:S01]  /*0540*/  @P2 LDG.E R13, desc[UR18][R8.64+0x8] ;  /* 0x00000812080d2981 */ /* 0x000ee2000c1e1900 */
[----:B------:R-:W-:Y:S02]  /*0550*/  MOV R10, UR11 ;  /* 0x0000000b000a7c02 */ /* 0x000fe40008000f00 */
[----:B------:R-:W-:Y:S01]  /*0560*/  @P2 MOV R10, UR14 ;  /* 0x0000000e000a2c02 */ /* 0x000fe20008000f00 */
[----:B--2---:R1:W-:Y:S04]  /*0570*/  STL [R12+0x4], R11 ;  /* 0x0000040b0c007387 */ /* 0x0043e80000100800 */
[----:B---3--:R1:W-:Y:S02]  /*0580*/  @P2 STL [R12+0x8], R13 ;  /* 0x0000080d0c002387 */ /* 0x0083e40000100800 */
.L_x_1:
[----:B------:R-:W-:Y:S01]  /*0590*/  IADD3 R5, PT, PT, R5, 0x1, RZ ;  /* 0x0000000105057810 */ /* 0x000fe20007ffe0ff */
[----:B------:R-:W-:Y:S06]  /*05a0*/  @!P1 BRA `(.L_x_2) ;  /* 0x0000000000489947 */ /* 0x000fec0003800000 */
[----:B------:R-:W-:-:S07]  /*05b0*/  IADD3 R21, PT, PT, R16, UR6, RZ ;  /* 0x0000000610157c10 */ /* 0x000fce000fffe0ff */
.L_x_3:
[----:B--2---:R-:W2:Y:S01]  /*05c0*/  LDC.64 R8, c[0x0][0x380] ;  /* 0x0000e000ff087b82 */ /* 0x004ea20000000a00 */
[----:B01----:R-:W-:-:S05]  /*05d0*/  IADD3 R11, PT, PT, R7, R10, RZ ;  /* 0x0000000a070b7210 */ /* 0x003fca0007ffe0ff */
[----:B--2---:R-:W-:-:S05]  /*05e0*/  IMAD.WIDE R8, R11, 0x4, R8 ;  /* 0x000000040b087825 */ /* 0x004fca00078e0208 */
[----:B------:R-:W2:Y:S04]  /*05f0*/  LDG.E R11, desc[UR18][R8.64] ;  /* 0x00000012080b7981 */ /* 0x000ea8000c1e1900 */
[----:B------:R-:W3:Y:S04]  /*0600*/  LDG.E R13, desc[UR18][R8.64+0x4] ;  /* 0x00000412080d7981 */ /* 0x000ee8000c1e1900 */
[----:B------:R-:W4:Y:S04]  /*0610*/  LDG.E R15, desc[UR18][R8.64+0x8] ;  /* 0x00000812080f7981 */ /* 0x000f28000c1e1900 */
[----:B------:R-:W5:Y:S01]  /*0620*/  LDG.E R19, desc[UR18][R8.64+0xc] ;  /* 0x00000c1208137981 */ /* 0x000f62000c1e1900 */
[----:B------:R-:W-:-:S02]  /*0630*/  IADD3 R12, PT, PT, R21, R10, RZ ;  /* 0x0000000a150c7210 */ /* 0x000fc40007ffe0ff */
[----:B------:R-:W-:Y:S02]  /*0640*/  IADD3 R17, PT, PT, R10, 0x3, RZ ;  /* 0x000000030a117810 */ /* 0x000fe40007ffe0ff */
[----:B------:R-:W-:Y:S02]  /*0650*/  LEA R12, R12, R1, 0x2 ;  /* 0x000000010c0c7211 */ /* 0x000fe400078e10ff */
[----:B------:R-:W-:Y:S02]  /*0660*/  ISETP.NE.AND P1, PT, R17, R6, PT ;  /* 0x000000061100720c */ /* 0x000fe40003f25270 */
[----:B------:R-:W-:Y:S01]  /*0670*/  IADD3 R10, PT, PT, R10, 0x4, RZ ;  /* 0x000000040a0a7810 */ /* 0x000fe20007ffe0ff */
[----:B--2---:R2:W-:Y:S04]  /*0680*/  STL [R12], R11 ;  /* 0x0000000b0c007387 */ /* 0x0045e80000100800 */
[----:B---3--:R2:W-:Y:S04]  /*0690*/  STL [R12+0x4], R13 ;  /* 0x0000040d0c007387 */ /* 0x0085e80000100800 */
[----:B----4-:R2:W-:Y:S04]  /*06a0*/  STL [R12+0x8], R15 ;  /* 0x0000080f0c007387 */ /* 0x0105e80000100800 */
[----:B-----5:R2:W-:Y:S01]  /*06b0*/  STL [R12+0xc], R19 ;  /* 0x00000c130c007387 */ /* 0x0205e20000100800 */
[----:B------:R-:W-:Y:S05]  /*06c0*/  @P1 BRA `(.L_x_3) ;  /* 0xfffffffc00bc1947 */ /* 0x000fea000383ffff */
.L_x_2:
[----:B------:R-:W-:Y:S05]  /*06d0*/  @P0 BRA `(.L_x_4) ;  /* 0xfffffffc00400947 */ /* 0x000fea000383ffff */
.L_x_0:
[----:B------:R-:W-:Y:S01]  /*06e0*/  UISETP.GE.AND UP0, UPT, UR6, UR7, UPT ;  /* 0x000000070600728c */ /* 0x000fe2000bf06270 */
[----:B------:R-:W-:-:S08]  /*06f0*/  CS2R R4, SRZ ;  /* 0x0000000000047805 */ /* 0x000fd0000001ff00 */
[----:B------:R-:W-:Y:S05]  /*0700*/  BRA.U UP0, `(.L_x_5) ;  /* 0x0000001d00a07547 */ /* 0x000fea000b800000 */
[----:B------:R-:W3:Y:S01]  /*0710*/  LDC R0, c[0x0][0x3a0] ;  /* 0x0000e800ff007b82 */ /* 0x000ee20000000800 */
[----:B------:R-:W-:Y:S02]  /*0720*/  UISETP.GT.AND UP0, UPT, UR8, -0x1, UPT ;  /* 0xffffffff0800788c */ /* 0x000fe4000bf04270 */
[----:B------:R-:W-:Y:S02]  /*0730*/  UIMAD UR24, UR8, UR8, URZ ;  /* 0x00000008081872a4 */ /* 0x000fe4000f8e02ff */
[----:B------:R-:W-:Y:S01]  /*0740*/  UIADD3 UR12, UPT, UPT, UR12, 0x24, URZ ;  /* 0x000000240c0c7890 */ /* 0x000fe2000fffe0ff */
[----:B---3--:R-:W-:-:S04]  /*0750*/  FMUL R0, R0, R0 ;  /* 0x0000000000007220 */ /* 0x008fc80000400000 */
[----:B------:R-:W-:Y:S07]  /*0760*/  BRA.U UP0, `(.L_x_6) ;  /* 0x0000000900907547 */ /* 0x000fee000b800000 */
[----:B------:R-:W3:Y:S01]  /*0770*/  LDCU.64 UR8, c[0x0][0x390] ;  /* 0x00007200ff0877ac */ /* 0x000ee20008000a00 */
[----:B------:R-:W-:Y:S02]  /*0780*/  CS2R R4, SRZ ;  /* 0x0000000000047805 */ /* 0x000fe4000001ff00 */
[----:B--2---:R-:W-:Y:S01]  /*0790*/  MOV R15, UR6 ;  /* 0x00000006000f7c02 */ /* 0x004fe20008000f00 */
[----:B------:R-:W-:-:S04]  /*07a0*/  UISETP.LT.U32.AND UP0, UPT, UR24, 0x1, UPT ;  /* 0x000000011800788c */ /* 0x000fc8000bf01070 */
[----:B------:R-:W-:-:S04]  /*07b0*/  USEL UR10, UR24, 0x1, !UP0 ;  /* 0x00000001180a7887 */ /* 0x000fc8000c000000 */
[----:B------:R-:W-:Y:S02]  /*07c0*/  ULOP3.LUT UR12, UR10, 0xfffffff8, URZ, 0xc0, !UPT ;  /* 0xfffffff80a0c7892 */ /* 0x000fe4000f8ec0ff */
[----:B------:R-:W-:Y:S02]  /*07d0*/  ULOP3.LUT UR11, UR10, 0x5, URZ, 0xc0, !UPT ;  /* 0x000000050a0b7892 */ /* 0x000fe4000f8ec0ff */
[----:B---3--:R-:W-:-:S04]  /*07e0*/  UIADD3 UR5, UP0, UPT, UR8, 0x10, URZ ;  /* 0x0000001008057890 */ /* 0x008fc8000ff1e0ff */
[----:B------:R-:W-:Y:S02]  /*07f0*/  UIADD3.X UR8, UPT, UPT, URZ, UR9, URZ, UP0, !UPT ;  /* 0x00000009ff087290 */ /* 0x000fe400087fe4ff */
[----:B------:R-:W-:-:S12]  /*0800*/  UIADD3 UR9, UPT, UPT, -UR12, URZ, URZ ;  /* 0x000000ff0c097290 */ /* 0x000fd8000fffe1ff */
.L_x_14:
[----:B------:R-:W-:-:S07]  /*0810*/  MOV R14, UR6 ;  /* 0x00000006000e7c02 */ /* 0x000fce0008000f00 */
.L_x_13:
[----:B------:R-:W-:Y:S01]  /*0820*/  UISETP.GE.U32.AND UP0, UPT, UR24, 0x8, UPT ;  /* 0x000000081800788c */ /* 0x000fe2000bf06070 */
[----:B------:R-:W-:Y:S01]  /*0830*/  HFMA2 R2, -RZ, RZ, 0, 0 ;  /* 0x00000000ff027431 */ /* 0x000fe200000001ff */
[----:B-1----:R-:W-:-:S07]  /*0840*/  MOV R13, RZ ;  /* 0x000000ff000d7202 */ /* 0x002fce0000000f00 */
[----:B------:R-:W-:Y:S05]  /*0850*/  BRA.U !UP0, `(.L_x_7) ;  /* 0x0000000508087547 */ /* 0x000fea000b800000 */
[C---:B------:R-:W-:Y:S01]  /*0860*/  IADD3 R2, PT, PT, R1.reuse, 0x10, RZ ;  /* 0x0000001001027810 */ /* 0x040fe20007ffe0ff */
[----:B------:R-:W-:Y:S01]  /*0870*/  UMOV UR4, UR9 ;  /* 0x0000000900047c82 */ /* 0x000fe20008000000 */
[----:B------:R-:W-:Y:S02]  /*0880*/  IADD3 R16, PT, PT, R1, 0x34, RZ ;  /* 0x0000003401107810 */ /* 0x000fe40007ffe0ff */
[----:B------:R-:W-:Y:S02]  /*0890*/  MOV R13, RZ ;  /* 0x000000ff000d7202 */ /* 0x000fe40000000f00 */
[----:B------:R-:W-:Y:S02]  /*08a0*/  MOV R6, UR5 ;  /* 0x0000000500067c02 */ /* 0x000fe40008000f00 */
[----:B------:R-:W-:-:S07]  /*08b0*/  MOV R7, UR8 ;  /* 0x0000000800077c02 */ /* 0x000fce0008000f00 */
.L_x_8:
[----:B------:R-:W2:Y:S04]  /*08c0*/  LDL R19, [R16+-0x10] ;  /* 0xfffff00010137983 */ /* 0x000ea80000100800 */
[----:B0-----:R-:W2:Y:S04]  /*08d0*/  LDL.64 R10, [R2+-0x10] ;  /* 0xfffff000020a7983 */ /* 0x001ea80000100a00 */
[----:B------:R-:W3:Y:S04]  /*08e0*/  LDG.E R17, desc[UR18][R6.64+-0x10] ;  /* 0xfffff01206117981 */ /* 0x000ee8000c1e1900 */
[----:B------:R-:W4:Y:S04]  /*08f0*/  LDL R22, [R16+-0xc] ;  /* 0xfffff40010167983 */ /* 0x000f280000100800 */
[----:B------:R-:W5:Y:S04]  /*0900*/  LDG.E R20, desc[UR18][R6.64+-0xc] ;  /* 0xfffff41206147981 */ /* 0x000f68000c1e1900 */
[----:B------:R-:W5:Y:S04]  /*0910*/  LDL R21, [R16+-0x8] ;  /* 0xfffff80010157983 */ /* 0x000f680000100800 */
[----:B------:R-:W5:Y:S04]  /*0920*/  LDL.64 R8, [R2+-0x8] ;  /* 0xfffff80002087983 */ /* 0x000f680000100a00 */
[----:B------:R-:W5:Y:S04]  /*0930*/  LDG.E R12, desc[UR18][R6.64+-0x8] ;  /* 0xfffff812060c7981 */ /* 0x000f68000c1e1900 */
[----:B------:R-:W5:Y:S01]  /*0940*/  LDL R18, [R16+-0x4] ;  /* 0xfffffc0010127983 */ /* 0x000f620000100800 */
[----:B--2---:R-:W-:-:S03]  /*0950*/  FADD R10, R10, -R19 ;  /* 0x800000130a0a7221 */ /* 0x004fc60000000000 */
[----:B------:R-:W2:Y:S01]  /*0960*/  LDG.E R19, desc[UR18][R6.64] ;  /* 0x0000001206137981 */ /* 0x000ea2000c1e1900 */
[----:B---3--:R-:W-:-:S04]  /*0970*/  FMUL R17, R17, R17 ;  /* 0x0000001111117220 */ /* 0x008fc80000400000 */
[----:B------:R-:W-:Y:S01]  /*0980*/  FMUL R17, R17, R10 ;  /* 0x0000000a11117220 */ /* 0x000fe20000400000 */
[----:B----4-:R-:W-:Y:S01]  /*0990*/  FADD R22, -R22, R11 ;  /* 0x0000000b16167221 */ /* 0x010fe20000000100 */
[----:B-----5:R-:W-:Y:S02]  /*09a0*/  FMUL R20, R20, R20 ;  /* 0x0000001414147220 */ /* 0x020fe40000400000 */
[----:B------:R-:W-:Y:S02]  /*09b0*/  FFMA R13, R10, R17, R13 ;  /* 0x000000110a0d7223 */ /* 0x000fe4000000000d */
[----:B------:R-:W3:Y:S01]  /*09c0*/  LDL R17, [R16] ;  /* 0x0000000010117983 */ /* 0x000ee20000100800 */
[----:B------:R-:W-:-:S03]  /*09d0*/  FMUL R20, R20, R22 ;  /* 0x0000001614147220 */ /* 0x000fc60000400000 */
[----:B------:R-:W3:Y:S01]  /*09e0*/  LDL.64 R10, [R2] ;  /* 0x00000000020a7983 */ /* 0x000ee20000100a00 */
[----:B------:R-:W-:-:S03]  /*09f0*/  FADD R21, R8, -R21 ;  /* 0x8000001508157221 */ /* 0x000fc60000000000 */
[----:B------:R-:W4:Y:S01]  /*0a00*/  LDG.E R8, desc[UR18][R6.64+-0x4] ;  /* 0xfffffc1206087981 */ /* 0x000f22000c1e1900 */
[----:B------:R-:W-:Y:S01]  /*0a10*/  FMUL R24, R12, R12 ;  /* 0x0000000c0c187220 */ /* 0x000fe20000400000 */
[----:B------:R-:W-:Y:S02]  /*0a20*/  FFMA R12, R22, R20, R13 ;  /* 0x00000014160c7223 */ /* 0x000fe4000000000d */
[----:B------:R-:W5:Y:S01]  /*0a30*/  LDL R22, [R16+0x4] ;  /* 0x0000040010167983 */ /* 0x000f620000100800 */
[----:B------:R-:W-:-:S03]  /*0a40*/  FMUL R23, R24, R21 ;  /* 0x0000001518177220 */ /* 0x000fc60000400000 */
[----:B------:R-:W5:Y:S01]  /*0a50*/  LDG.E R20, desc[UR18][R6.64+0x4] ;  /* 0x0000041206147981 */ /* 0x000f62000c1e1900 */
[----:B------:R-:W-:-:S03]  /*0a60*/  FFMA R23, R21, R23, R12 ;  /* 0x0000001715177223 */ /* 0x000fc6000000000c */
[----:B------:R-:W5:Y:S01]  /*0a70*/  LDL R21, [R16+0x8] ;  /* 0x0000080010157983 */ /* 0x000f620000100800 */
[----:B------:R-:W-:-:S03]  /*0a80*/  FADD R26, -R18, R9 ;  /* 0x00000009121a7221 */ /* 0x000fc60000000100 */
[----:B------:R0:W5:Y:S04]  /*0a90*/  LDL.64 R12, [R2+0x8] ;  /* 0x00000800020c7983 */ /* 0x0001680000100a00 */
[----:B------:R-:W5:Y:S04]  /*0aa0*/  LDG.E R24, desc[UR18][R6.64+0x8] ;  /* 0x0000081206187981 */ /* 0x000f68000c1e1900 */
[----:B------:R-:W5:Y:S04]  /*0ab0*/  LDL R18, [R16+0xc] ;  /* 0x00000c0010127983 */ /* 0x000f680000100800 */
[----:B------:R1:W5:Y:S01]  /*0ac0*/  LDG.E R9, desc[UR18][R6.64+0xc] ;  /* 0x00000c1206097981 */ /* 0x000362000c1e1900 */
[----:B------:R-:W-:-:S04]  /*0ad0*/  UIADD3 UR4, UPT, UPT, UR4, 0x8, URZ ;  /* 0x0000000804047890 */ /* 0x000fc8000fffe0ff */
[----:B------:R-:W-:Y:S01]  /*0ae0*/  UISETP.NE.AND UP0, UPT, UR4, URZ, UPT ;  /* 0x000000ff0400728c */ /* 0x000fe2000bf05270 */
[----:B0-----:R-:W-:Y:S02]  /*0af0*/  IADD3 R2, PT, PT, R2, 0x20, RZ ;  /* 0x0000002002027810 */ /* 0x001fe40007ffe0ff */
[----:B-1----:R-:W-:Y:S02]  /*0b00*/  IADD3 R6, P0, PT, R6, 0x20, RZ ;  /* 0x0000002006067810 */ /* 0x002fe40007f1e0ff */
[----:B------:R-:W-:Y:S02]  /*0b10*/  IADD3 R16, PT, PT, R16, 0x20, RZ ;  /* 0x0000002010107810 */ /* 0x000fe40007ffe0ff */
[----:B------:R-:W-:Y:S01]  /*0b20*/  IADD3.X R7, PT, PT, RZ, R7, RZ, P0, !PT ;  /* 0x00000007ff077210 */ /* 0x000fe200007fe4ff */
[----:B--2---:R-:W-:Y:S01]  /*0b30*/  FMUL R19, R19, R19 ;  /* 0x0000001313137220 */ /* 0x004fe20000400000 */
[----:B---3--:R-:W-:Y:S01]  /*0b40*/  FADD R10, R10, -R17 ;  /* 0x800000110a0a7221 */ /* 0x008fe20000000000 */
[----:B----4-:R-:W-:-:S04]  /*0b50*/  FMUL R25, R8, R8 ;  /* 0x0000000808197220 */ /* 0x010fc80000400000 */
[----:B------:R-:W-:Y:S01]  /*0b60*/  FMUL R25, R25, R26 ;  /* 0x0000001a19197220 */ /* 0x000fe20000400000 */
[----:B------:R-:W-:Y:S01]  /*0b70*/  FMUL R19, R19, R10 ;  /* 0x0000000a13137220 */ /* 0x000fe20000400000 */
[----:B-----5:R-:W-:Y:S02]  /*0b80*/  FADD R22, -R22, R11 ;  /* 0x0000000b16167221 */ /* 0x020fe40000000100 */
[----:B------:R-:W-:Y:S01]  /*0b90*/  FFMA R23, R26, R25, R23 ;  /* 0x000000191a177223 */ /* 0x000fe20000000017 */
[----:B------:R-:W-:-:S03]  /*0ba0*/  FMUL R20, R20, R20 ;  /* 0x0000001414147220 */ /* 0x000fc60000400000 */
[----:B------:R-:W-:Y:S01]  /*0bb0*/  FFMA R19, R10, R19, R23 ;  /* 0x000000130a137223 */ /* 0x000fe20000000017 */
[----:B------:R-:W-:Y:S01]  /*0bc0*/  FMUL R20, R20, R22 ;  /* 0x0000001614147220 */ /* 0x000fe20000400000 */
[----:B------:R-:W-:Y:S01]  /*0bd0*/  FADD R12, R12, -R21 ;  /* 0x800000150c0c7221 */ /* 0x000fe20000000000 */
[----:B------:R-:W-:Y:S02]  /*0be0*/  FMUL R24, R24, R24 ;  /* 0x0000001818187220 */ /* 0x000fe40000400000 */
[----:B------:R-:W-:Y:S02]  /*0bf0*/  FFMA R19, R22, R20, R19 ;  /* 0x0000001416137223 */ /* 0x000fe40000000013 */
[----:B------:R-:W-:Y:S01]  /*0c00*/  FMUL R24, R24, R12 ;  /* 0x0000000c18187220 */ /* 0x000fe20000400000 */
[----:B------:R-:W-:Y:S01]  /*0c10*/  FADD R18, -R18, R13 ;  /* 0x0000000d12127221 */ /* 0x000fe20000000100 */
[----:B------:R-:W-:Y:S02]  /*0c20*/  FMUL R9, R9, R9 ;  /* 0x0000000909097220 */ /* 0x000fe40000400000 */
[----:B------:R-:W-:-:S02]  /*0c30*/  FFMA R19, R12, R24, R19 ;  /* 0x000000180c137223 */ /* 0x000fc40000000013 */
[----:B------:R-:W-:-:S04]  /*0c40*/  FMUL R9, R9, R18 ;  /* 0x0000001209097220 */ /* 0x000fc80000400000 */
[----:B------:R-:W-:Y:S01]  /*0c50*/  FFMA R13, R18, R9, R19 ;  /* 0x00000009120d7223 */ /* 0x000fe20000000013 */
[----:B------:R-:W-:Y:S06]  /*0c60*/  BRA.U UP0, `(.L_x_8) ;  /* 0xfffffffd00147547 */ /* 0x000fec000b83ffff */
[----:B------:R-:W-:-:S07]  /*0c70*/  MOV R2, UR12 ;  /* 0x0000000c00027c02 */ /* 0x000fce0008000f00 */
.L_x_7:
[----:B------:R-:W-:-:S09]  /*0c80*/  UISETP.NE.AND UP0, UPT, UR11, URZ, UPT ;  /* 0x000000ff0b00728c */ /* 0x000fd2000bf05270 */
[----:B------:R-:W-:Y:S05]  /*0c90*/  BRA.U !UP0, `(.L_x_9) ;  /* 0x0000000108b07547 */ /* 0x000fea000b800000 */
[----:B------:R-:W-:Y:S02]  /*0ca0*/  UIADD3 UR4, UPT, UPT, UR11, -0x1, URZ ;  /* 0xffffffff0b047890 */ /* 0x000fe4000fffe0ff */
[----:B------:R-:W-:Y:S02]  /*0cb0*/  ULOP3.LUT UP1, URZ, UR10, 0x1, URZ, 0xc0, !UPT ;  /* 0x000000010aff7892 */ /* 0x000fe4000f82c0ff */
[----:B------:R-:W-:-:S09]  /*0cc0*/  UISETP.GE.U32.AND UP0, UPT, UR4, 0x3, UPT ;  /* 0x000000030400788c */ /* 0x000fd2000bf06070 */
[----:B------:R-:W-:Y:S05]  /*0cd0*/  BRA.U !UP0, `(.L_x_10) ;  /* 0x0000000108747547 */ /* 0x000fea000b800000 */
[----:B------:R-:W1:Y:S01]  /*0ce0*/  LDC.64 R16, c[0x0][0x390] ;  /* 0x0000e400ff107b82 */ /* 0x000e620000000a00 */
[----:B------:R-:W-:-:S05]  /*0cf0*/  LEA R21, R2, R1, 0x2 ;  /* 0x0000000102157211 */ /* 0x000fca00078e10ff */
[----:B------:R-:W2:Y:S04]  /*0d00*/  LDL R23, [R21+0x24] ;  /* 0x0000240015177983 */ /* 0x000ea80000100800 */
[----:B0-----:R-:W2:Y:S04]  /*0d10*/  LDL.64 R10, [R21] ;  /* 0x00000000150a7983 */ /* 0x001ea80000100a00 */
[----:B------:R-:W3:Y:S04]  /*0d20*/  LDL.64 R8, [R21+0x28] ;  /* 0x0000280015087983 */ /* 0x000ee80000100a00 */
[----:B------:R-:W4:Y:S04]  /*0d30*/  LDL.64 R6, [R21+0x8] ;  /* 0x0000080015067983 */ /* 0x000f280000100a00 */
[----:B------:R-:W5:Y:S01]  /*0d40*/  LDL R18, [R21+0x30] ;  /* 0x0000300015127983 */ /* 0x000f620000100800 */
[----:B-1----:R-:W-:-:S05]  /*0d50*/  IMAD.WIDE.U32 R16, R2, 0x4, R16 ;  /* 0x0000000402107825 */ /* 0x002fca00078e0010 */
[----:B------:R-:W5:Y:S04]  /*0d60*/  LDG.E R20, desc[UR18][R16.64] ;  /* 0x0000001210147981 */ /* 0x000f68000c1e1900 */
[----:B------:R-:W5:Y:S04]  /*0d70*/  LDG.E R22, desc[UR18][R16.64+0x4] ;  /* 0x0000041210167981 */ /* 0x000f68000c1e1900 */
[----:B------:R-:W5:Y:S04]  /*0d80*/  LDG.E R12, desc[UR18][R16.64+0x8] ;  /* 0x00000812100c7981 */ /* 0x000f68000c1e1900 */
[----:B------:R-:W5:Y:S01]  /*0d90*/  LDG.E R19, desc[UR18][R16.64+0xc] ;  /* 0x00000c1210137981 */ /* 0x000f62000c1e1900 */
[----:B------:R-:W-:Y:S01]  /*0da0*/  IADD3 R2, PT, PT, R2, 0x4, RZ ;  /* 0x0000000402027810 */ /* 0x000fe20007ffe0ff */
[----:B--2---:R-:W-:Y:S01]  /*0db0*/  FADD R10, R10, -R23 ;  /* 0x800000170a0a7221 */ /* 0x004fe20000000000 */
[----:B---3--:R-:W-:Y:S01]  /*0dc0*/  FADD R11, -R8, R11 ;  /* 0x0000000b080b7221 */ /* 0x008fe20000000100 */
[----:B----4-:R-:W-:Y:S01]  /*0dd0*/  FADD R9, R6, -R9 ;  /* 0x8000000906097221 */ /* 0x010fe20000000000 */
[----:B-----5:R-:W-:-:S04]  /*0de0*/  FMUL R20, R20, R20 ;  /* 0x0000001414147220 */ /* 0x020fc80000400000 */
[----:B------:R-:W-:Y:S01]  /*0df0*/  FMUL R20, R20, R10 ;  /* 0x0000000a14147220 */ /* 0x000fe20000400000 */
[----:B------:R-:W-:-:S03]  /*0e00*/  FMUL R22, R22, R22 ;  /* 0x0000001616167220 */ /* 0x000fc60000400000 */
[----:B------:R-:W-:Y:S01]  /*0e10*/  FFMA R20, R10, R20, R13 ;  /* 0x000000140a147223 */ /* 0x000fe2000000000d */
[----:B------:R-:W-:Y:S01]  /*0e20*/  FMUL R22, R22, R11 ;  /* 0x0000000b16167220 */ /* 0x000fe20000400000 */
[----:B------:R-:W-:Y:S01]  /*0e30*/  FMUL R12, R12, R12 ;  /* 0x0000000c0c0c7220 */ /* 0x000fe20000400000 */
[----:B------:R-:W-:Y:S01]  /*0e40*/  FADD R7, -R18, R7 ;  /* 0x0000000712077221 */ /* 0x000fe20000000100 */
[----:B------:R-:W-:Y:S01]  /*0e50*/  FMUL R19, R19, R19 ;  /* 0x0000001313137220 */ /* 0x000fe20000400000 */
[----:B------:R-:W-:Y:S01]  /*0e60*/  FFMA R20, R11, R22, R20 ;  /* 0x000000160b147223 */ /* 0x000fe20000000014 */
[----:B------:R-:W-:Y:S02]  /*0e70*/  FMUL R12, R12, R9 ;  /* 0x000000090c0c7220 */ /* 0x000fe40000400000 */
[----:B------:R-:W-:Y:S02]  /*0e80*/  FMUL R19, R19, R7 ;  /* 0x0000000713137220 */ /* 0x000fe40000400000 */
[----:B------:R-:W-:-:S04]  /*0e90*/  FFMA R12, R9, R12, R20 ;  /* 0x0000000c090c7223 */ /* 0x000fc80000000014 */
[----:B------:R-:W-:-:S07]  /*0ea0*/  FFMA R13, R7, R19, R12 ;  /* 0x00000013070d7223 */ /* 0x000fce000000000c */
.L_x_10:
[----:B------:R-:W-:Y:S05]  /*0eb0*/  BRA.U !UP1, `(.L_x_9) ;  /* 0x0000000109287547 */ /* 0x000fea000b800000 */
[----:B------:R-:W1:Y:S01]  /*0ec0*/  LDC.64 R6, c[0x0][0x390] ;  /* 0x0000e400ff067b82 */ /* 0x000e620000000a00 */
[----:B------:R-:W-:-:S05]  /*0ed0*/  LEA R8, R2, R1, 0x2 ;  /* 0x0000000102087211 */ /* 0x000fca00078e10ff */
[----:B------:R-:W2:Y:S01]  /*0ee0*/  LDL R9, [R8+0x24] ;  /* 0x0000240008097983 */ /* 0x000ea20000100800 */
[----:B-1----:R-:W-:-:S03]  /*0ef0*/  IMAD.WIDE.U32 R6, R2, 0x4, R6 ;  /* 0x0000000402067825 */ /* 0x002fc600078e0006 */
[----:B------:R-:W2:Y:S04]  /*0f00*/  LDL R2, [R8] ;  /* 0x0000000008027983 */ /* 0x000ea80000100800 */
[----:B------:R-:W3:Y:S01]  /*0f10*/  LDG.E R6, desc[UR18][R6.64] ;  /* 0x0000001206067981 */ /* 0x000ee2000c1e1900 */
[----:B--2---:R-:W-:Y:S01]  /*0f20*/  FADD R10, R2, -R9 ;  /* 0x80000009020a7221 */ /* 0x004fe20000000000 */
[----:B---3--:R-:W-:-:S04]  /*0f30*/  FMUL R2, R6, R6 ;  /* 0x0000000606027220 */ /* 0x008fc80000400000 */
[----:B------:R-:W-:-:S04]  /*0f40*/  FMUL R2, R2, R10 ;  /* 0x0000000a02027220 */ /* 0x000fc80000400000 */
[----:B------:R-:W-:-:S07]  /*0f50*/  FFMA R13, R10, R2, R13 ;  /* 0x000000020a0d7223 */ /* 0x000fce000000000d */
.L_x_9:
[----:B------:R-:W1:Y:S01]  /*0f60*/  MUFU.RCP R7, R0 ;  /* 0x0000000000077308 */ /* 0x000e620000001000 */
[----:B------:R-:W-:Y:S07]  /*0f70*/  BSSY.RECONVERGENT B0, `(.L_x_11) ;  /* 0x000000b000007945 */ /* 0x000fee0003800200 */
[----:B------:R-:W2:Y:S01]  /*0f80*/  FCHK P0, -R13, R0 ;  /* 0x000000000d007302 */ /* 0x000ea20000000100 */
[----:B-1----:R-:W-:-:S04]  /*0f90*/  FFMA R2, -R0, R7, 1 ;  /* 0x3f80000000027423 */ /* 0x002fc80000000107 */
[----:B------:R-:W-:-:S04]  /*0fa0*/  FFMA R2, R7, R2, R7 ;  /* 0x0000000207027223 */ /* 0x000fc80000000007 */
[----:B------:R-:W-:-:S04]  /*0fb0*/  FFMA R7, R2, -R13, RZ ;  /* 0x8000000d02077223 */ /* 0x000fc800000000ff */
[----:B------:R-:W-:-:S04]  /*0fc0*/  FFMA R6, -R0, R7, -R13 ;  /* 0x0000000700067223 */ /* 0x000fc8000000090d */
[----:B------:R-:W-:Y:S01]  /*0fd0*/  FFMA R2, R2, R6, R7 ;  /* 0x0000000602027223 */ /* 0x000fe20000000007 */
[----:B--2---:R-:W-:Y:S06]  /*0fe0*/  @!P0 BRA `(.L_x_12) ;  /* 0x00000000000c8947 */ /* 0x004fec0003800000 */
[----:B------:R-:W-:Y:S01]  /*0ff0*/  FADD R2, -R13, -RZ ;  /* 0x800000ff0d027221 */ /* 0x000fe20000000100 */
[----:B------:R-:W-:-:S07]  /*1000*/  MOV R6, 0x1020 ;  /* 0x0000102000067802 */ /* 0x000fce0000000f00 */
[----:B0-----:R-:W-:Y:S05]  /*1010*/  CALL.REL.NOINC `($__internal_0_$__cuda_sm3x_div_rn_noftz_f32_slowpath) ;  /* 0x0000001400a87944 */ /* 0x001fea0003c00000 */
.L_x_12:
[----:B------:R-:W-:Y:S05]  /*1020*/  BSYNC.RECONVERGENT B0 ;  /* 0x0000000000007941 */ /* 0x000fea0003800200 */
.L_x_11:
[----:B------:R-:W1:Y:S01]  /*1030*/  LDC.64 R6, c[0x0][0x380] ;  /* 0x0000e000ff067b82 */ /* 0x000e620000000a00 */
[----:B------:R-:W2:Y:S02]  /*1040*/  LDCU UR4, c[0x0][0x39c] ;  /* 0x00007380ff0477ac */ /* 0x000ea40008000800 */
[----:B--2---:R-:W-:-:S04]  /*1050*/  IMAD R9, R15, UR4, R14 ;  /* 0x000000040f097c24 */ /* 0x004fc8000f8e020e */
[----:B-1----:R-:W-:-:S06]  /*1060*/  IMAD.WIDE R6, R9, 0x4, R6 ;  /* 0x0000000409067825 */ /* 0x002fcc00078e0206 */
[----:B------:R-:W2:Y:S01]  /*1070*/  LDG.E R6, desc[UR18][R6.64] ;  /* 0x0000001206067981 */ /* 0x000ea2000c1e1900 */
[----:B0-----:R-:W-:Y:S01]  /*1080*/  HFMA2 R11, -RZ, RZ, 3.7421875, 0 ;  /* 0x437c0000ff0b7431 */ /* 0x001fe200000001ff */
[----:B------:R-:W-:Y:S02]  /*1090*/  MOV R9, 0x3bbb989d ;  /* 0x3bbb989d00097802 */ /* 0x000fe40000000f00 */
[----:B------:R-:W-:-:S03]  /*10a0*/  IADD3 R14, PT, PT, R14, 0x1, RZ ;  /* 0x000000010e0e7810 */ /* 0x000fc60007ffe0ff */
[----:B------:R-:W-:Y:S01]  /*10b0*/  FFMA.SAT R8, R2, R9, 0.5 ;  /* 0x3f00000002087423 */ /* 0x000fe20000002009 */
[----:B------:R-:W-:-:S03]  /*10c0*/  ISETP.NE.AND P0, PT, R14, UR7, PT ;  /* 0x000000070e007c0c */ /* 0x000fc6000bf05270 */
[----:B------:R-:W-:-:S04]  /*10d0*/  FFMA.RM R8, R8, R11, 12582913 ;  /* 0x4b40000108087423 */ /* 0x000fc8000000400b */
[C---:B------:R-:W-:Y:S01]  /*10e0*/  FADD R9, R8.reuse, -12583039 ;  /* 0xcb40007f08097421 */ /* 0x040fe20000000000 */
[----:B------:R-:W-:-:S03]  /*10f0*/  SHF.L.U32 R8, R8, 0x17, RZ ;  /* 0x0000001708087819 */ /* 0x000fc600000006ff */
[----:B------:R-:W-:-:S04]  /*1100*/  FFMA R9, R2, 1.4426950216293334961, -R9 ;  /* 0x3fb8aa3b02097823 */ /* 0x000fc80000000809 */
[----:B------:R-:W-:-:S06]  /*1110*/  FFMA R9, R2, 1.925963033500011079e-08, R9 ;  /* 0x32a5706002097823 */ /* 0x000fcc0000000009 */
[----:B------:R-:W0:Y:S02]  /*1120*/  MUFU.EX2 R9, R9 ;  /* 0x0000000900097308 */ /* 0x000e240000000800 */
[----:B0-----:R-:W-:-:S04]  /*1130*/  FMUL R8, R8, R9 ;  /* 0x0000000908087220 */ /* 0x001fc80000400000 */
[C---:B------:R-:W-:Y:S01]  /*1140*/  FADD R4, R8.reuse, R4 ;  /* 0x0000000408047221 */ /* 0x040fe20000000000 */
[----:B--2---:R-:W-:Y:S01]  /*1150*/  FFMA R5, R8, R6, R5 ;  /* 0x0000000608057223 */ /* 0x004fe20000000005 */
[----:B------:R-:W-:Y:S06]  /*1160*/  @P0 BRA `(.L_x_13) ;  /* 0xfffffff400ac0947 */ /* 0x000fec000383ffff */
[----:B------:R-:W-:-:S04]  /*1170*/  IADD3 R15, PT, PT, R15, 0x1, RZ ;  /* 0x000000010f0f7810 */ /* 0x000fc80007ffe0ff */
[----:B------:R-:W-:-:S13]  /*1180*/  ISETP.NE.AND P0, PT, R15, UR7, PT ;  /* 0x000000070f007c0c */ /* 0x000fda000bf05270 */
[----:B------:R-:W-:Y:S05]  /*1190*/  @!P0 BRA `(.L_x_5) ;  /* 0x0000001000fc8947 */ /* 0x000fea0003800000 */
[----:B------:R-:W-:Y:S05]  /*11a0*/  BRA `(.L_x_14) ;  /* 0xfffffff400987947 */ /* 0x000fea000383ffff */
.L_x_6:
[----:B------:R-:W-:-:S09]  /*11b0*/  UISETP.NE.AND UP0, UPT, UR8, URZ, UPT ;  /* 0x000000ff0800728c */ /* 0x000fd2000bf05270 */
[----:B------:R-:W-:Y:S05]  /*11c0*/  BRA.U UP0, `(.L_x_15) ;  /* 0x0000000500787547 */ /* 0x000fea000b800000 */
[----:B------:R-:W3:Y:S08]  /*11d0*/  MUFU.RCP R5, R0 ;  /* 0x0000000000057308 */ /* 0x000ef00000001000 */
[----:B------:R-:W4:Y:S01]  /*11e0*/  FCHK P0, -RZ, R0 ;  /* 0x00000000ff007302 */ /* 0x000f220000000100 */
[----:B---3--:R-:W-:-:S04]  /*11f0*/  FFMA R2, -R0, R5, 1 ;  /* 0x3f80000000027423 */ /* 0x008fc80000000105 */
[----:B------:R-:W-:-:S04]  /*1200*/  FFMA R4, R5, R2, R5 ;  /* 0x0000000205047223 */ /* 0x000fc80000000005 */
[----:B------:R-:W-:-:S04]  /*1210*/  FFMA R5, -RZ, R4, RZ ;  /* 0x00000004ff057223 */ /* 0x000fc800000001ff */
[----:B------:R-:W-:-:S04]  /*1220*/  FFMA R2, -R0, R5, -RZ ;  /* 0x0000000500027223 */ /* 0x000fc800000009ff */
[----:B------:R-:W-:Y:S01]  /*1230*/  FFMA R2, R4, R2, R5 ;  /* 0x0000000204027223 */ /* 0x000fe20000000005 */
[----:B----4-:R-:W-:Y:S06]  /*1240*/  @!P0 BRA `(.L_x_16) ;  /* 0x00000000000c8947 */ /* 0x010fec0003800000 */
[----:B------:R-:W-:Y:S02]  /*1250*/  MOV R2, 0x80000000 ;  /* 0x8000000000027802 */ /* 0x000fe40000000f00 */
[----:B------:R-:W-:-:S07]  /*1260*/  MOV R6, 0x1280 ;  /* 0x0000128000067802 */ /* 0x000fce0000000f00 */
[----:B012---:R-:W-:Y:S05]  /*1270*/  CALL.REL.NOINC `($__internal_0_$__cuda_sm3x_div_rn_noftz_f32_slowpath) ;  /* 0x0000001400107944 */ /* 0x007fea0003c00000 */
.L_x_16:
[----:B------:R-:W-:Y:S01]  /*1280*/  HFMA2 R5, -RZ, RZ, 0.96630859375, -0.0022525787353515625 ;  /* 0x3bbb989dff057431 */ /* 0x000fe200000001ff */
[----:B------:R-:W-:Y:S01]  /*1290*/  MOV R7, 0x437c0000 ;  /* 0x437c000000077802 */ /* 0x000fe20000000f00 */
[----:B------:R-:W-:-:S03]  /*12a0*/  UMOV UR4, URZ ;  /* 0x000000ff00047c82 */ /* 0x000fc60008000000 */
[----:B------:R-:W-:-:S04]  /*12b0*/  FFMA.SAT R0, R2, R5, 0.5 ;  /* 0x3f00000002007423 */ /* 0x000fc80000002005 */
[----:B------:R-:W-:-:S04]  /*12c0*/  FFMA.RM R0, R0, R7, 12582913 ;  /* 0x4b40000100007423 */ /* 0x000fc80000004007 */
[----:B------:R-:W-:-:S04]  /*12d0*/  FADD R5, R0, -12583039 ;  /* 0xcb40007f00057421 */ /* 0x000fc80000000000 */
[----:B------:R-:W-:-:S04]  /*12e0*/  FFMA R5, R2, 1.4426950216293334961, -R5 ;  /* 0x3fb8aa3b02057823 */ /* 0x000fc80000000805 */
[----:B------:R-:W-:Y:S01]  /*12f0*/  FFMA R6, R2, 1.925963033500011079e-08, R5 ;  /* 0x32a5706002067823 */ /* 0x000fe20000000005 */
[----:B------:R-:W-:Y:S02]  /*1300*/  SHF.L.U32 R2, R0, 0x17, RZ ;  /* 0x0000001700027819 */ /* 0x000fe400000006ff */
[----:B------:R-:W-:Y:S01]  /*1310*/  CS2R R4, SRZ ;  /* 0x0000000000047805 */ /* 0x000fe2000001ff00 */
[----:B------:R-:W3:Y:S02]  /*1320*/  MUFU.EX2 R7, R6 ;  /* 0x0000000600077308 */ /* 0x000ee40000000800 */
[----:B---3--:R-:W-:-:S07]  /*1330*/  FMUL R2, R2, R7 ;  /* 0x0000000702027220 */ /* 0x008fce0000400000 */
.L_x_22:
[----:B012---:R-:W0:Y:S01]  /*1340*/  LDC R11, c[0x0][0x39c] ;  /* 0x0000e700ff0b7b82 */ /* 0x007e220000000800 */
[----:B------:R-:W-:Y:S02]  /*1350*/  UISETP.GE.AND UP0, UPT, UR6, UR7, UPT ;  /* 0x000000070600728c */ /* 0x000fe4000bf06270 */
[----:B------:R-:W-:-:S05]  /*1360*/  MOV R0, UR6 ;  /* 0x0000000600007c02 */ /* 0x000fca0008000f00 */
[----:B------:R-:W1:Y:S02]  /*1370*/  LDC.64 R6, c[0x0][0x380] ;  /* 0x0000e000ff067b82 */ /* 0x000e640000000a00 */
[----:B------:R-:W-:Y:S05]  /*1380*/  BRA.U UP0, `(.L_x_17) ;  /* 0x0000000100d87547 */ /* 0x000fea000b800000 */
[----:B------:R-:W-:Y:S02]  /*1390*/  IADD3 R8, PT, PT, -R0, UR7, RZ ;  /* 0x0000000700087c10 */ /* 0x000fe4000fffe1ff */
[----:B------:R-:W-:Y:S02]  /*13a0*/  PLOP3.LUT P0, PT, PT, PT, PT, 0x80, 0x8 ;  /* 0x000000000008781c */ /* 0x000fe40003f0f070 */
[----:B------:R-:W-:-:S13]  /*13b0*/  ISETP.GT.AND P1, PT, R8, 0x3, PT ;  /* 0x000000030800780c */ /* 0x000fda0003f24270 */
[----:B------:R-:W-:Y:S05]  /*13c0*/  @!P1 BRA `(.L_x_18) ;  /* 0x0000000000789947 */ /* 0x000fea0003800000 */
[----:B------:R-:W2:Y:S01]  /*13d0*/  LDC R13, c[0x0][0x39c] ;  /* 0x0000e700ff0d7b82 */ /* 0x000ea20000000800 */
[----:B------:R-:W-:Y:S01]  /*13e0*/  PLOP3.LUT P0, PT, PT, PT, PT, 0x8, 0x80 ;  /* 0x000000000080781c */ /* 0x000fe20003f0e170 */
[----:B------:R-:W-:-:S06]  /*13f0*/  UIADD3 UR5, UPT, UPT, UR7, -0x3, URZ ;  /* 0xfffffffd07057890 */ /* 0x000fcc000fffe0ff */
[----:B------:R-:W3:Y:S06]  /*1400*/  LDC.64 R8, c[0x0][0x380] ;  /* 0x0000e000ff087b82 */ /* 0x000eec0000000a00 */
.L_x_19:
[C---:B------:R-:W-:Y:S01]  /*1410*/  IADD3 R10, PT, PT, R0.reuse, 0x1, RZ ;  /* 0x00000001000a7810 */ /* 0x040fe20007ffe0ff */
[----:B--2---:R-:W-:Y:S01]  /*1420*/  IMAD R15, R13, UR4, R0 ;  /* 0x000000040d0f7c24 */ /* 0x004fe2000f8e0200 */
[----:B------:R-:W-:-:S03]  /*1430*/  IADD3 R12, PT, PT, R0, 0x2, RZ ;  /* 0x00000002000c7810 */ /* 0x000fc60007ffe0ff */
[----:B------:R-:W-:Y:S01]  /*1440*/  IMAD R17, R13, UR4, R10 ;  /* 0x000000040d117c24 */ /* 0x000fe2000f8e020a */
[----:B------:R-:W-:Y:S01]  /*1450*/  IADD3 R10, PT, PT, R0, 0x3, RZ ;  /* 0x00000003000a7810 */ /* 0x000fe20007ffe0ff */
[----:B---3--:R-:W-:-:S04]  /*1460*/  IMAD.WIDE R14, R15, 0x4, R8 ;  /* 0x000000040f0e7825 */ /* 0x008fc800078e0208 */
[----:B------:R-:W-:Y:S02]  /*1470*/  IMAD R19, R13, UR4, R12 ;  /* 0x000000040d137c24 */ /* 0x000fe4000f8e020c */
[----:B------:R-:W-:Y:S01]  /*1480*/  IMAD.WIDE R16, R17, 0x4, R8 ;  /* 0x0000000411107825 */ /* 0x000fe200078e0208 */
[----:B------:R-:W2:Y:S03]  /*1490*/  LDG.E R14, desc[UR18][R14.64] ;  /* 0x000000120e0e7981 */ /* 0x000ea6000c1e1900 */
[----:B------:R-:W-:Y:S02]  /*14a0*/  IMAD R21, R13, UR4, R10 ;  /* 0x000000040d157c24 */ /* 0x000fe4000f8e020a */
[--C-:B------:R-:W-:Y:S01]  /*14b0*/  IMAD.WIDE R18, R19, 0x4, R8.reuse ;  /* 0x0000000413127825 */ /* 0x100fe200078e0208 */
[----:B------:R-:W3:Y:S03]  /*14c0*/  LDG.E R16, desc[UR18][R16.64] ;  /* 0x0000001210107981 */ /* 0x000ee6000c1e1900 */
[----:B------:R-:W-:-:S02]  /*14d0*/  IMAD.WIDE R20, R21, 0x4, R8 ;  /* 0x0000000415147825 */ /* 0x000fc400078e0208 */
[----:B------:R-:W4:Y:S04]  /*14e0*/  LDG.E R18, desc[UR18][R18.64] ;  /* 0x0000001212127981 */ /* 0x000f28000c1e1900 */
[----:B------:R-:W5:Y:S01]  /*14f0*/  LDG.E R20, desc[UR18][R20.64] ;  /* 0x0000001214147981 */ /* 0x000f62000c1e1900 */
[----:B------:R-:W-:Y:S01]  /*1500*/  IADD3 R0, PT, PT, R0, 0x4, RZ ;  /* 0x0000000400007810 */ /* 0x000fe20007ffe0ff */
[----:B------:R-:W-:-:S03]  /*1510*/  FADD R23, R2, R4 ;  /* 0x0000000402177221 */ /* 0x000fc60000000000 */
[----:B------:R-:W-:Y:S01]  /*1520*/  ISETP.GE.AND P1, PT, R0, UR5, PT ;  /* 0x0000000500007c0c */ /* 0x000fe2000bf26270 */
[----:B------:R-:W-:-:S04]  /*1530*/  FADD R23, R2, R23 ;  /* 0x0000001702177221 */ /* 0x000fc80000000000 */
[----:B------:R-:W-:-:S04]  /*1540*/  FADD R23, R2, R23 ;  /* 0x0000001702177221 */ /* 0x000fc80000000000 */
[C---:B------:R-:W-:Y:S01]  /*1550*/  FADD R4, R2.reuse, R23 ;  /* 0x0000001702047221 */ /* 0x040fe20000000000 */
[----:B--2---:R-:W-:-:S04]  /*1560*/  FFMA R5, R2, R14, R5 ;  /* 0x0000000e02057223 */ /* 0x004fc80000000005 */
[----:B---3--:R-:W-:-:S04]  /*1570*/  FFMA R5, R2, R16, R5 ;  /* 0x0000001002057223 */ /* 0x008fc80000000005 */
[----:B----4-:R-:W-:-:S04]  /*1580*/  FFMA R5, R2, R18, R5 ;  /* 0x0000001202057223 */ /* 0x010fc80000000005 */
[----:B-----5:R-:W-:Y:S01]  /*1590*/  FFMA R5, R2, R20, R5 ;  /* 0x0000001402057223 */ /* 0x020fe20000000005 */
[----:B------:R-:W-:Y:S06]  /*15a0*/  @!P1 BRA `(.L_x_19) ;  /* 0xfffffffc00989947 */ /* 0x000fec000383ffff */
.L_x_18:
[----:B------:R-:W-:-:S04]  /*15b0*/  IADD3 R8, PT, PT, -R0, UR7, RZ ;  /* 0x0000000700087c10 */ /* 0x000fc8000fffe1ff */
[----:B------:R-:W-:-:S13]  /*15c0*/  ISETP.GT.AND P1, PT, R8, 0x1, PT ;  /* 0x000000010800780c */ /* 0x000fda0003f24270 */
[----:B------:R-:W-:Y:S05]  /*15d0*/  @!P1 BRA `(.L_x_20) ;  /* 0x00000000003c9947 */ /* 0x000fea0003800000 */
[----:B------:R-:W2:Y:S01]  /*15e0*/  LDC R15, c[0x0][0x39c] ;  /* 0x0000e700ff0f7b82 */ /* 0x000ea20000000800 */
[----:B------:R-:W-:-:S07]  /*15f0*/  IADD3 R8, PT, PT, R0, 0x1, RZ ;  /* 0x0000000100087810 */ /* 0x000fce0007ffe0ff */
[----:B------:R-:W3:Y:S01]  /*1600*/  LDC.64 R12, c[0x0][0x380] ;  /* 0x0000e000ff0c7b82 */ /* 0x000ee20000000a00 */
[C---:B--2---:R-:W-:Y:S02]  /*1610*/  IMAD R9, R15.reuse, UR4, R0 ;  /* 0x000000040f097c24 */ /* 0x044fe4000f8e0200 */
[----:B------:R-:W-:Y:S02]  /*1620*/  IMAD R15, R15, UR4, R8 ;  /* 0x000000040f0f7c24 */ /* 0x000fe4000f8e0208 */
[----:B---3--:R-:W-:-:S04]  /*1630*/  IMAD.WIDE R8, R9, 0x4, R12 ;  /* 0x0000000409087825 */ /* 0x008fc800078e020c */
[----:B------:R-:W-:Y:S02]  /*1640*/  IMAD.WIDE R12, R15, 0x4, R12 ;  /* 0x000000040f0c7825 */ /* 0x000fe400078e020c */
[----:B------:R-:W2:Y:S04]  /*1650*/  LDG.E R8, desc[UR18][R8.64] ;  /* 0x0000001208087981 */ /* 0x000ea8000c1e1900 */
[----:B------:R-:W3:Y:S01]  /*1660*/  LDG.E R12, desc[UR18][R12.64] ;  /* 0x000000120c0c7981 */ /* 0x000ee2000c1e1900 */
[----:B------:R-:W-:Y:S01]  /*1670*/  FADD R15, R4, R2 ;  /* 0x00000002040f7221 */ /* 0x000fe20000000000 */
[----:B------:R-:W-:Y:S02]  /*1680*/  PLOP3.LUT P0, PT, PT, PT, PT, 0x8, 0x80 ;  /* 0x000000000080781c */ /* 0x000fe40003f0e170 */
[----:B------:R-:W-:Y:S01]  /*1690*/  IADD3 R0, PT, PT, R0, 0x2, RZ ;  /* 0x0000000200007810 */ /* 0x000fe20007ffe0ff */
[C---:B------:R-:W-:Y:S01]  /*16a0*/  FADD R4, R2.reuse, R15 ;  /* 0x0000000f02047221 */ /* 0x040fe20000000000 */
[----:B--2---:R-:W-:-:S04]  /*16b0*/  FFMA R5, R2, R8, R5 ;  /* 0x0000000802057223 */ /* 0x004fc80000000005 */
[----:B---3--:R-:W-:-:S07]  /*16c0*/  FFMA R5, R2, R12, R5 ;  /* 0x0000000c02057223 */ /* 0x008fce0000000005 */
.L_x_20:
[----:B------:R-:W-:-:S13]  /*16d0*/  ISETP.NE.OR P0, PT, R0, UR7, P0 ;  /* 0x0000000700007c0c */ /* 0x000fda0008705670 */
[----:B------:R-:W-:Y:S05]  /*16e0*/  @!P0 BRA `(.L_x_21) ;  /* 0x0000000000208947 */ /* 0x000fea0003800000 */
.L_x_17:
[----:B0-----:R-:W-:-:S04]  /*16f0*/  IMAD R9, R11, UR4, R0 ;  /* 0x000000040b097c24 */ /* 0x001fc8000f8e0200 */
[----:B-1----:R-:W-:-:S06]  /*1700*/  IMAD.WIDE R8, R9, 0x4, R6 ;  /* 0x0000000409087825 */ /* 0x002fcc00078e0206 */
[----:B------:R-:W2:Y:S01]  /*1710*/  LDG.E R8, desc[UR18][R8.64] ;  /* 0x0000001208087981 */ /* 0x000ea2000c1e1900 */
[----:B------:R-:W-:Y:S01]  /*1720*/  IADD3 R0, PT, PT, R0, 0x1, RZ ;  /* 0x0000000100007810 */ /* 0x000fe20007ffe0ff */
[----:B------:R-:W-:-:S03]  /*1730*/  FADD R4, R2, R4 ;  /* 0x0000000402047221 */ /* 0x000fc60000000000 */
[----:B------:R-:W-:Y:S01]  /*1740*/  ISETP.NE.AND P0, PT, R0, UR7, PT ;  /* 0x0000000700007c0c */ /* 0x000fe2000bf05270 */
[----:B--2---:R-:W-:-:S12]  /*1750*/  FFMA R5, R2, R8, R5 ;  /* 0x0000000802057223 */ /* 0x004fd80000000005 */
[----:B------:R-:W-:Y:S05]  /*1760*/  @P0 BRA `(.L_x_17) ;  /* 0xfffffffc00e00947 */ /* 0x000fea000383ffff */
.L_x_21:
[----:B------:R-:W-:-:S04]  /*1770*/  UIADD3 UR4, UPT, UPT, UR4, 0x1, URZ ;  /* 0x0000000104047890 */ /* 0x000fc8000fffe0ff */
[----:B------:R-:W-:-:S09]  /*1780*/  UISETP.NE.AND UP0, UPT, UR4, UR7, UPT ;  /* 0x000000070400728c */ /* 0x000fd2000bf05270 */
[----:B------:R-:W-:Y:S05]  /*1790*/  BRA.U !UP0, `(.L_x_5) ;  /* 0x0000000d087c7547 */ /* 0x000fea000b800000 */
[----:B------:R-:W-:Y:S05]  /*17a0*/  BRA `(.L_x_22) ;  /* 0xfffffff800e47947 */ /* 0x000fea000383ffff */
.L_x_15:
[----:B------:R-:W-:Y:S01]  /*17b0*/  IABS R2, UR6 ;  /* 0x0000000600027c13 */ /* 0x000fe20008000000 */
[----:B------:R-:W-:Y:S01]  /*17c0*/  UISETP.LT.U32.AND UP0, UPT, UR24, 0x1, UPT ;  /* 0x000000011800788c */ /* 0x000fe2000bf01070 */
[----:B------:R-:W-:Y:S01]  /*17d0*/  CS2R R4, SRZ ;  /* 0x0000000000047805 */ /* 0x000fe2000001ff00 */
[----:B------:R-:W-:Y:S01]  /*17e0*/  UIADD3 UR20, UPT, UPT, -UR6, 0x1, URZ ;  /* 0x0000000106147890 */ /* 0x000fe2000fffe1ff */
[----:B------:R-:W-:Y:S01]  /*17f0*/  R2UR UR4, R2 ;  /* 0x00000000020472ca */ /* 0x000fe200000e0000 */
[----:B------:R-:W-:Y:S02]  /*1800*/  USEL UR25, UR24, 0x1, !UP0 ;  /* 0x0000000118197887 */ /* 0x000fe4000c000000 */
[----:B------:R-:W-:Y:S02]  /*1810*/  UIADD3 UR21, UPT, UPT, -UR6, 0x2, URZ ;  /* 0x0000000206157890 */ /* 0x000fe4000fffe1ff */
[----:B------:R-:W-:Y:S02]  /*1820*/  ULOP3.LUT UR26, UR25, 0x5, URZ, 0xc0, !UPT ;  /* 0x00000005191a7892 */ /* 0x000fe4000f8ec0ff */
[----:B------:R-:W-:Y:S01]  /*1830*/  ULOP3.LUT UR28, UR25, 0xfffffff8, URZ, 0xc0, !UPT ;  /* 0xfffffff8191c7892 */ /* 0x000fe2000f8ec0ff */
[----:B------:R-:W-:-:S05]  /*1840*/  UMOV UR8, UR6 ;  /* 0x0000000600087c82 */ /* 0x000fca0008000000 */
[----:B------:R-:W-:-:S04]  /*1850*/  UIADD3 UR17, UPT, UPT, UR6, UR4, URZ ;  /* 0x0000000406117290 */ /* 0x000fc8000fffe0ff */
[----:B------:R-:W-:-:S12]  /*1860*/  ULOP3.LUT UR27, UR17, 0x3, URZ, 0xc0, !UPT ;  /* 0x00000003111b7892 */ /* 0x000fd8000f8ec0ff */
.L_x_34:
[----:B------:R-:W-:-:S05]  /*1870*/  UMOV UR9, UR6 ;  /* 0x0000000600097c82 */ /* 0x000fca0008000000 */
.L_x_33:
[----:B------:R-:W3:Y:S01]  /*1880*/  LDCU UR14, c[0x0][0x39c] ;  /* 0x00007380ff0e77ac */ /* 0x000ee20008000800 */
[----:B------:R-:W-:Y:S01]  /*1890*/  UMOV UR10, UR13 ;  /* 0x0000000d000a7c82 */ /* 0x000fe20008000000 */
[----:B---3--:R-:W-:-:S12]  /*18a0*/  UIMAD UR14, UR8, UR14, UR9 ;  /* 0x0000000e080e72a4 */ /* 0x008fd8000f8e0209 */
.L_x_26:
[----:B---3--:R-:W3:Y:S01]  /*18b0*/  LDCU.64 UR22, c[0x0][0x398] ;  /* 0x00007300ff1677ac */ /* 0x008ee20008000a00 */
[----:B------:R-:W-:Y:S01]  /*18c0*/  IABS R2, UR6 ;  /* 0x0000000600027c13 */ /* 0x000fe20008000000 */
[----:B------:R-:W-:-:S03]  /*18d0*/  UISETP.NE.AND UP1, UPT, UR27, 0x3, UPT ;  /* 0x000000031b00788c */ /* 0x000fc6000bf25270 */
[----:B------:R-:W-:Y:S01]  /*18e0*/  ISETP.NE.AND P1, PT, R2, UR10, PT ;  /* 0x0000000a02007c0c */ /* 0x000fe2000bf25270 */
[----:B------:R-:W-:Y:S02]  /*18f0*/  UIADD3 UR4, UPT, UPT, UR6, UR10, URZ ;  /* 0x0000000a06047290 */ /* 0x000fe4000fffe0ff */
[----:B------:R-:W-:Y:S01]  /*1900*/  UISETP.GE.U32.AND UP0, UPT, UR17, 0x3, UPT ;  /* 0x000000031100788c */ /* 0x000fe2000bf06070 */
[----:B------:R-:W-:Y:S01]  /*1910*/  UMOV UR11, UR13 ;  /* 0x0000000d000b7c82 */ /* 0x000fe20008000000 */
[----:B---3--:R-:W-:Y:S02]  /*1920*/  UIMAD UR15, UR10, UR23, UR14 ;  /* 0x000000170a0f72a4 */ /* 0x008fe4000f8e020e */
[----:B------:R-:W-:Y:S02]  /*1930*/  UIADD3 UR10, UPT, UPT, UR10, 0x1, URZ ;  /* 0x000000010a0a7890 */ /* 0x000fe4000fffe0ff */
[----:B------:R-:W-:Y:S01]  /*1940*/  UIMAD UR16, UR4, UR22, URZ ;  /* 0x00000016041072a4 */ /* 0x000fe2000f8e02ff */
[----:B------:R-:W-:Y:S11]  /*1950*/  BRA.U !UP1, `(.L_x_23) ;  /* 0x00000001095c7547 */ /* 0x000ff6000b800000 */
[----:B------:R-:W3:Y:S01]  /*1960*/  LDCU.64 UR4, c[0x0][0x380] ;  /* 0x00007000ff0477ac */ /* 0x000ee20008000a00 */
[----:B------:R-:W-:-:S04]  /*1970*/  UIADD3 UR11, UPT, UPT, -UR6, UR15, URZ ;  /* 0x0000000f060b7290 */ /* 0x000fc8000fffe1ff */
[----:B---3--:R-:W-:-:S06]  /*1980*/  UIMAD.WIDE UR4, UR11, 0x4, UR4 ;  /* 0x000000040b0478a5 */ /* 0x008fcc000f8e0204 */
[----:B------:R-:W-:Y:S02]  /*1990*/  MOV R6, UR4 ;  /* 0x0000000400067c02 */ /* 0x000fe40008000f00 */
[----:B------:R-:W-:-:S05]  /*19a0*/  MOV R7, UR5 ;  /* 0x0000000500077c02 */ /* 0x000fca0008000f00 */
[----:B------:R-:W3:Y:S01]  /*19b0*/  LDG.E R6, desc[UR18][R6.64] ;  /* 0x0000001206067981 */ /* 0x000ee2000c1e1900 */
[----:B------:R-:W-:Y:S02]  /*19c0*/  ULEA UR22, UR16, UR12, 0x2 ;  /* 0x0000000c10167291 */ /* 0x000fe4000f8e10ff */
[----:B------:R-:W-:Y:S01]  /*19d0*/  UISETP.NE.AND UP1, UPT, UR27, URZ, UPT ;  /* 0x000000ff1b00728c */ /* 0x000fe2000bf25270 */
[----:B------:R-:W-:-:S06]  /*19e0*/  UMOV UR11, UR20 ;  /* 0x00000014000b7c82 */ /* 0x000fcc0008000000 */
[----:B---3--:R3:W-:Y:S02]  /*19f0*/  STL [UR22], R6 ;  /* 0x00000006ff007987 */ /* 0x0087e40008100816 */
[----:B------:R-:W-:Y:S05]  /*1a00*/  BRA.U !UP1, `(.L_x_23) ;  /* 0x0000000109307547 */ /* 0x000fea000b800000 */
[----:B------:R-:W-:Y:S01]  /*1a10*/  UISETP.NE.AND UP1, UPT, UR27, 0x1, UPT ;  /* 0x000000011b00788c */ /* 0x000fe2000bf25270 */
[----:B---3--:R-:W-:Y:S02]  /*1a20*/  MOV R6, UR4 ;  /* 0x0000000400067c02 */ /* 0x008fe40008000f00 */
[----:B------:R-:W-:Y:S02]  /*1a30*/  MOV R8, UR4 ;  /* 0x0000000400087c02 */ /* 0x000fe40008000f00 */
[----:B------:R-:W-:Y:S02]  /*1a40*/  MOV R7, UR5 ;  /* 0x0000000500077c02 */ /* 0x000fe40008000f00 */
[----:B------:R-:W-:Y:S02]  /*1a50*/  PLOP3.LUT P0, PT, PT, PT, UP1, 0x80, 0x8 ;  /* 0x000000000008781c */ /* 0x000fe40003f0f018 */
[----:B------:R-:W-:Y:S01]  /*1a60*/  MOV R9, UR5 ;  /* 0x0000000500097c02 */ /* 0x000fe20008000f00 */
[----:B------:R-:W3:Y:S10]  /*1a70*/  LDG.E R6, desc[UR18][R6.64+0x4] ;  /* 0x0000041206067981 */ /* 0x000ef4000c1e1900 */
[----:B------:R-:W4:Y:S01]  /*1a80*/  @P0 LDG.E R8, desc[UR18][R8.64+0x8] ;  /* 0x0000081208080981 */ /* 0x000f22000c1e1900 */
[----:B------:R-:W-:Y:S01]  /*1a90*/  UMOV UR11, UR21 ;  /* 0x00000015000b7c82 */ /* 0x000fe20008000000 */
[----:B------:R-:W-:-:S02]  /*1aa0*/  @UP1 UIADD3 UR11, UPT, UPT, -UR6, 0x3, URZ ;  /* 0x00000003060b1890 */ /* 0x000fc4000fffe1ff */
[----:B---3--:R3:W-:Y:S04]  /*1ab0*/  STL [UR22+0x4], R6 ;  /* 0x00000406ff007987 */ /* 0x0087e80008100816 */
[----:B----4-:R3:W-:Y:S06]  /*1ac0*/  @P0 STL [UR22+0x8], R8 ;  /* 0x00000808ff000987 */ /* 0x0107ec0008100816 */
.L_x_23:
[----:B------:R-:W-:Y:S05]  /*1ad0*/  BRA.U !UP0, `(.L_x_24) ;  /* 0x0000000108687547 */ /* 0x000fea000b800000 */
[----:B------:R-:W4:Y:S01]  /*1ae0*/  LDCU.64 UR22, c[0x0][0x380] ;  /* 0x00007000ff1677ac */ /* 0x000f220008000a00 */
[----:B------:R-:W-:-:S12]  /*1af0*/  UIADD3 UR16, UPT, UPT, UR6, UR16, URZ ;  /* 0x0000001006107290 */ /* 0x000fd8000fffe0ff */
.L_x_25:
[----:B------:R-:W-:-:S04]  /*1b00*/  UIADD3 UR4, UPT, UPT, UR15, UR11, URZ ;  /* 0x0000000b0f047290 */ /* 0x000fc8000fffe0ff */
[----:B----4-:R-:W-:-:S06]  /*1b10*/  UIMAD.WIDE UR4, UR4, 0x4, UR22 ;  /* 0x00000004040478a5 */ /* 0x010fcc000f8e0216 */
[----:B---3--:R-:W-:Y:S02]  /*1b20*/  MOV R6, UR4 ;  /* 0x0000000400067c02 */ /* 0x008fe40008000f00 */
[----:B------:R-:W-:Y:S02]  /*1b30*/  MOV R8, UR4 ;  /* 0x0000000400087c02 */ /* 0x000fe40008000f00 */
[----:B------:R-:W-:Y:S02]  /*1b40*/  MOV R10, UR4 ;  /* 0x00000004000a7c02 */ /* 0x000fe40008000f00 */
[----:B012---:R-:W-:Y:S02]  /*1b50*/  MOV R12, UR4 ;  /* 0x00000004000c7c02 */ /* 0x007fe40008000f00 */
[----:B------:R-:W-:Y:S02]  /*1b60*/  MOV R7, UR5 ;  /* 0x0000000500077c02 */ /* 0x000fe40008000f00 */
[----:B------:R-:W-:-:S02]  /*1b70*/  MOV R9, UR5 ;  /* 0x0000000500097c02 */ /* 0x000fc40008000f00 */
[----:B------:R-:W-:Y:S01]  /*1b80*/  MOV R11, UR5 ;  /* 0x00000005000b7c02 */ /* 0x000fe20008000f00 */
[----:B------:R-:W2:Y:S01]  /*1b90*/  LDG.E R6, desc[UR18][R6.64] ;  /* 0x0000001206067981 */ /* 0x000ea2000c1e1900 */
[----:B------:R-:W-:-:S03]  /*1ba0*/  MOV R13, UR5 ;  /* 0x00000005000d7c02 */ /* 0x000fc60008000f00 */
[----:B------:R-:W3:Y:S04]  /*1bb0*/  LDG.E R8, desc[UR18][R8.64+0x4] ;  /* 0x0000041208087981 */ /* 0x000ee8000c1e1900 */
[----:B------:R-:W4:Y:S04]  /*1bc0*/  LDG.E R10, desc[UR18][R10.64+0x8] ;  /* 0x000008120a0a7981 */ /* 0x000f28000c1e1900 */
[----:B------:R-:W5:Y:S01]  /*1bd0*/  LDG.E R12, desc[UR18][R12.64+0xc] ;  /* 0x00000c120c0c7981 */ /* 0x000f62000c1e1900 */
[----:B------:R-:W-:-:S04]  /*1be0*/  UIADD3 UR4, UPT, UPT, UR16, UR11, URZ ;  /* 0x0000000b10047290 */ /* 0x000fc8000fffe0ff */
[----:B------:R-:W-:-:S09]  /*1bf0*/  ULEA UR4, UR4, UR12, 0x2 ;  /* 0x0000000c04047291 */ /* 0x000fd2000f8e10ff */
[----:B--2---:R0:W-:Y:S04]  /*1c00*/  STL [UR4], R6 ;  /* 0x00000006ff007987 */ /* 0x0041e80008100804 */
[----:B---3--:R0:W-:Y:S04]  /*1c10*/  STL [UR4+0x4], R8 ;  /* 0x00000408ff007987 */ /* 0x0081e80008100804 */
[----:B----4-:R0:W-:Y:S04]  /*1c20*/  STL [UR4+0x8], R10 ;  /* 0x0000080aff007987 */ /* 0x0101e80008100804 */
[----:B-----5:R0:W-:Y:S01]  /*1c30*/  STL [UR4+0xc], R12 ;  /* 0x00000c0cff007987 */ /* 0x0201e20008100804 */
[----:B------:R-:W-:-:S06]  /*1c40*/  UIADD3 UR4, UPT, UPT, UR11, 0x3, URZ ;  /* 0x000000030b047890 */ /* 0x000fcc000fffe0ff */
[----:B------:R-:W-:Y:S01]  /*1c50*/  ISETP.NE.AND P0, PT, R2, UR4, PT ;  /* 0x0000000402007c0c */ /* 0x000fe2000bf05270 */
[----:B------:R-:W-:-:S12]  /*1c60*/  UIADD3 UR11, UPT, UPT, UR11, 0x4, URZ ;  /* 0x000000040b0b7890 */ /* 0x000fd8000fffe0ff */
[----:B0-----:R-:W-:Y:S05]  /*1c70*/  @P0 BRA `(.L_x_25) ;  /* 0xfffffffc00a00947 */ /* 0x001fea000383ffff */
.L_x_24:
[----:B------:R-:W-:Y:S05]  /*1c80*/  @P1 BRA `(.L_x_26) ;  /* 0xfffffffc00081947 */ /* 0x000fea000383ffff */
[----:B------:R-:W-:Y:S01]  /*1c90*/  UISETP.GE.U32.AND UP0, UPT, UR24, 0x8, UPT ;  /* 0x000000081800788c */ /* 0x000fe2000bf06070 */
[----:B-12---:R-:W-:Y:S01]  /*1ca0*/  HFMA2 R13, -RZ, RZ, 0, 0 ;  /* 0x00000000ff0d7431 */ /* 0x006fe200000001ff */
[----:B------:R-:W-:-:S07]  /*1cb0*/  MOV R2, RZ ;  /* 0x000000ff00027202 */ /* 0x000fce0000000f00 */
[----:B------:R-:W-:Y:S05]  /*1cc0*/  BRA.U !UP0, `(.L_x_27) ;  /* 0x0000000108e87547 */ /* 0x000fea000b800000 */
[----:B---3--:R-:W1:Y:S01]  /*1cd0*/  LDC.64 R6, c[0x0][0x390] ;  /* 0x0000e400ff067b82 */ /* 0x008e620000000a00 */
[----:B------:R-:W-:Y:S02]  /*1ce0*/  MOV R13, RZ ;  /* 0x000000ff000d7202 */ /* 0x000fe40000000f00 */
[----:B------:R-:W-:-:S07]  /*1cf0*/  MOV R2, RZ ;  /* 0x000000ff00027202 */ /* 0x000fce0000000f00 */
.L_x_28:
[C---:B------:R-:W-:Y:S01]  /*1d00*/  LEA R20, R2.reuse, R1, 0x2 ;  /* 0x0000000102147211 */ /* 0x040fe200078e10ff */
[----:B-1----:R-:W-:-:S04]  /*1d10*/  IMAD.WIDE.U32 R14, R2, 0x4, R6 ;  /* 0x00000004020e7825 */ /* 0x002fc800078e0006 */
[----:B------:R-:W2:Y:S04]  /*1d20*/  LDL R21, [R20+0x24] ;  /* 0x0000240014157983 */ /* 0x000ea80000100800 */
[----:B0-----:R-:W2:Y:S04]  /*1d30*/  LDL.64 R10, [R20] ;  /* 0x00000000140a7983 */ /* 0x001ea80000100a00 */
[----:B------:R-:W3:Y:S04]  /*1d40*/  LDG.E R12, desc[UR18][R14.64] ;  /* 0x000000120e0c7981 */ /* 0x000ee8000c1e1900 */
[----:B------:R-:W4:Y:S04]  /*1d50*/  LDL.64 R18, [R20+0x28] ;  /* 0x0000280014127983 */ /* 0x000f280000100a00 */
[----:B------:R-:W5:Y:S04]  /*1d60*/  LDG.E R22, desc[UR18][R14.64+0x4] ;  /* 0x000004120e167981 */ /* 0x000f68000c1e1900 */
[----:B------:R-:W5:Y:S04]  /*1d70*/  LDL.64 R16, [R20+0x8] ;  /* 0x0000080014107983 */ /* 0x000f680000100a00 */
[----:B------:R-:W5:Y:S04]  /*1d80*/  LDL.64 R8, [R20+0x30] ;  /* 0x0000300014087983 */ /* 0x000f680000100a00 */
[----:B------:R-:W5:Y:S04]  /*1d90*/  LDG.E R25, desc[UR18][R14.64+0x14] ;  /* 0x000014120e197981 */ /* 0x000f68000c1e1900 */
[----:B------:R-:W5:Y:S04]  /*1da0*/  LDG.E R23, desc[UR18][R14.64+0x18] ;  /* 0x000018120e177981 */ /* 0x000f68000c1e1900 */
[----:B------:R-:W5:Y:S04]  /*1db0*/  LDG.E R26, desc[UR18][R14.64+0x1c] ;  /* 0x00001c120e1a7981 */ /* 0x000f68000c1e1900 */
[----:B------:R-:W5:Y:S01]  /*1dc0*/  LDL R28, [R20+0x40] ;  /* 0x00004000141c7983 */ /* 0x000f620000100800 */
[----:B--2---:R-:W-:-:S03]  /*1dd0*/  FADD R10, R10, -R21 ;  /* 0x800000150a0a7221 */ /* 0x004fc60000000000 */
[----:B------:R-:W2:Y:S01]  /*1de0*/  LDG.E R21, desc[UR18][R14.64+0x8] ;  /* 0x000008120e157981 */ /* 0x000ea2000c1e1900 */
[----:B---3--:R-:W-:Y:S01]  /*1df0*/  FMUL R12, R12, R12 ;  /* 0x0000000c0c0c7220 */ /* 0x008fe20000400000 */
[----:B----4-:R-:W-:-:S03]  /*1e00*/  FADD R24, -R18, R11 ;  /* 0x0000000b12187221 */ /* 0x010fc60000000100 */
[----:B------:R-:W-:Y:S01]  /*1e10*/  FMUL R12, R12, R10 ;  /* 0x0000000a0c0c7220 */ /* 0x000fe20000400000 */
[----:B------:R-:W3:Y:S01]  /*1e20*/  LDG.E R18, desc[UR18][R14.64+0xc] ;  /* 0x00000c120e127981 */ /* 0x000ee2000c1e1900 */
[----:B-----5:R-:W-:Y:S02]  /*1e30*/  FMUL R11, R22, R22 ;  /* 0x00000016160b7220 */ /* 0x020fe40000400000 */
[----:B------:R-:W-:Y:S01]  /*1e40*/  FFMA R13, R10, R12, R13 ;  /* 0x0000000c0a0d7223 */ /* 0x000fe2000000000d */
[----:B------:R-:W4:Y:S01]  /*1e50*/  LDG.E R22, desc[UR18][R14.64+0x10] ;  /* 0x000010120e167981 */ /* 0x000f22000c1e1900 */
[----:B------:R-:W-:-:S03]  /*1e60*/  FMUL R12, R11, R24 ;  /* 0x000000180b0c7220 */ /* 0x000fc60000400000 */
[----:B------:R-:W5:Y:S01]  /*1e70*/  LDL.64 R10, [R20+0x10] ;  /* 0x00001000140a7983 */ /* 0x000f620000100a00 */
[----:B------:R-:W-:-:S03]  /*1e80*/  FFMA R24, R24, R12, R13 ;  /* 0x0000000c18187223 */ /* 0x000fc6000000000d */
[----:B------:R-:W5:Y:S01]  /*1e90*/  LDL.64 R12, [R20+0x38] ;  /* 0x00003800140c7983 */ /* 0x000f620000100a00 */
[----:B------:R-:W-:Y:S01]  /*1ea0*/  FADD R19, R16, -R19 ;  /* 0x8000001310137221 */ /* 0x000fe20000000000 */
[----:B------:R-:W-:Y:S02]  /*1eb0*/  FADD R8, -R8, R17 ;  /* 0x0000001108087221 */ /* 0x000fe40000000100 */
[----:B------:R-:W5:Y:S01]  /*1ec0*/  LDL.64 R16, [R20+0x18] ;  /* 0x0000180014107983 */ /* 0x000f620000100a00 */
[----:B------:R-:W-:Y:S01]  /*1ed0*/  IADD3 R2, PT, PT, R2, 0x8, RZ ;  /* 0x0000000802027810 */ /* 0x000fe20007ffe0ff */
[----:B------:R-:W-:-:S03]  /*1ee0*/  FMUL R25, R25, R25 ;  /* 0x0000001919197220 */ /* 0x000fc60000400000 */
[----:B------:R-:W-:Y:S01]  /*1ef0*/  ISETP.NE.AND P0, PT, R2, UR28, PT ;  /* 0x0000001c02007c0c */ /* 0x000fe2000bf05270 */
[----:B------:R-:W-:Y:S01]  /*1f00*/  FMUL R23, R23, R23 ;  /* 0x0000001717177220 */ /* 0x000fe20000400000 */
[----:B------:R-:W-:Y:S01]  /*1f10*/  FMUL R26, R26, R26 ;  /* 0x0000001a1a1a7220 */ /* 0x000fe20000400000 */
[----:B--2---:R-:W-:-:S04]  /*1f20*/  FMUL R21, R21, R21 ;  /* 0x0000001515157220 */ /* 0x004fc80000400000 */
[----:B------:R-:W-:Y:S01]  /*1f30*/  FMUL R21, R21, R19 ;  /* 0x0000001315157220 */ /* 0x000fe20000400000 */
[----:B---3--:R-:W-:-:S03]  /*1f40*/  FMUL R27, R18, R18 ;  /* 0x00000012121b7220 */ /* 0x008fc60000400000 */
[----:B------:R-:W-:Y:S01]  /*1f50*/  FFMA R21, R19, R21, R24 ;  /* 0x0000001513157223 */ /* 0x000fe20000000018 */
[----:B------:R-:W-:Y:S01]  /*1f60*/  FMUL R27, R27, R8 ;  /* 0x000000081b1b7220 */ /* 0x000fe20000400000 */
[----:B----4-:R-:W-:Y:S01]  /*1f70*/  FMUL R22, R22, R22 ;  /* 0x0000001616167220 */ /* 0x010fe20000400000 */
[----:B-----5:R-:W-:Y:S02]  /*1f80*/  FADD R10, R10, -R9 ;  /* 0x800000090a0a7221 */ /* 0x020fe40000000000 */
[----:B------:R-:W-:Y:S01]  /*1f90*/  FFMA R21, R8, R27, R21 ;  /* 0x0000001b08157223 */ /* 0x000fe20000000015 */
[----:B------:R-:W-:Y:S01]  /*1fa0*/  FADD R12, -R12, R11 ;  /* 0x0000000b0c0c7221 */ /* 0x000fe20000000100 */
[----:B------:R-:W-:-:S03]  /*1fb0*/  FMUL R22, R22, R10 ;  /* 0x0000000a16167220 */ /* 0x000fc60000400000 */
[----:B------:R-:W-:Y:S01]  /*1fc0*/  FMUL R25, R25, R12 ;  /* 0x0000000c19197220 */ /* 0x000fe20000400000 */
[----:B------:R-:W-:Y:S01]  /*1fd0*/  FFMA R21, R10, R22, R21 ;  /* 0x000000160a157223 */ /* 0x000fe20000000015 */
[----:B------:R-:W-:Y:S01]  /*1fe0*/  FADD R16, R16, -R13 ;  /* 0x8000000d10107221 */ /* 0x000fe20000000000 */
[----:B------:R-:W-:Y:S02]  /*1ff0*/  FADD R28, -R28, R17 ;  /* 0x000000111c1c7221 */ /* 0x000fe40000000100 */
[----:B------:R-:W-:Y:S01]  /*2000*/  FFMA R21, R12, R25, R21 ;  /* 0x000000190c157223 */ /* 0x000fe20000000015 */
[----:B------:R-:W-:Y:S01]  /*2010*/  FMUL R23, R23, R16 ;  /* 0x0000001017177220 */ /* 0x000fe20000400000 */
[----:B------:R-:W-:-:S03]  /*2020*/  FMUL R26, R26, R28 ;  /* 0x0000001c1a1a7220 */ /* 0x000fc60000400000 */
[----:B------:R-:W-:-:S04]  /*2030*/  FFMA R21, R16, R23, R21 ;  /* 0x0000001710157223 */ /* 0x000fc80000000015 */
[----:B------:R-:W-:Y:S01]  /*2040*/  FFMA R13, R28, R26, R21 ;  /* 0x0000001a1c0d7223 */ /* 0x000fe20000000015 */
[----:B------:R-:W-:Y:S06]  /*2050*/  @P0 BRA `(.L_x_28) ;  /* 0xfffffffc00280947 */ /* 0x000fec000383ffff */
[----:B------:R-:W-:-:S07]  /*2060*/  MOV R2, UR28 ;  /* 0x0000001c00027c02 */ /* 0x000fce0008000f00 */
.L_x_27:
        /* <DEDUP_REMOVED lines=9> */
[----:B---3--:R-:W2:Y:S04]  /*2100*/  LDL.64 R6, [R19] ;  /* 0x0000000013067983 */ /* 0x008ea80000100a00 */
[----:B------:R-:W3:Y:S04]  /*2110*/  LDL.64 R8, [R19+0x28] ;  /* 0x0000280013087983 */ /* 0x000ee80000100a00 */
[----:B0-----:R-:W4:Y:S04]  /*2120*/  LDL.64 R10, [R19+0x8] ;  /* 0x00000800130a7983 */ /* 0x001f280000100a00 */
        /* <DEDUP_REMOVED lines=23> */
.L_x_30:
[----:B------:R-:W-:Y:S05]  /*22a0*/  BRA.U !UP1, `(.L_x_29) ;  /* 0x0000000109287547 */ /* 0x000fea000b800000 */
[----:B---3--:R-:W1:Y:S01]  /*22b0*/  LDC.64 R6, c[0x0][0x390] ;  /* 0x0000e400ff067b82 */ /* 0x008e620000000a00 */
        /* <DEDUP_REMOVED lines=9> */
.L_x_29:
[----:B------:R-:W1:Y:S01]  /*2350*/  MUFU.RCP R7, R0 ;  /* 0x0000000000077308 */ /* 0x000e620000001000 */
[----:B------:R-:W-:Y:S07]  /*2360*/  BSSY.RECONVERGENT B0, `(.L_x_31) ;  /* 0x000000b000007945 */ /* 0x000fee0003800200 */
[----:B------:R-:W2:Y:S01]  /*2370*/  FCHK P0, -R13, R0 ;  /* 0x000000000d007302 */ /* 0x000ea20000000100 */
[----:B-1----:R-:W-:-:S04]  /*2380*/  FFMA R2, -R0, R7, 1 ;  /* 0x3f80000000027423 */ /* 0x002fc80000000107 */
[----:B------:R-:W-:-:S04]  /*2390*/  FFMA R2, R7, R2, R7 ;  /* 0x0000000207027223 */ /* 0x000fc80000000007 */
[----:B------:R-:W-:-:S04]  /*23a0*/  FFMA R7, R2, -R13, RZ ;  /* 0x8000000d02077223 */ /* 0x000fc800000000ff */
[----:B---3--:R-:W-:-:S04]  /*23b0*/  FFMA R6, -R0, R7, -R13 ;  /* 0x0000000700067223 */ /* 0x008fc8000000090d */
[----:B------:R-:W-:Y:S01]  /*23c0*/  FFMA R2, R2, R6, R7 ;  /* 0x0000000602027223 */ /* 0x000fe20000000007 */
[----:B--2---:R-:W-:Y:S06]  /*23d0*/  @!P0 BRA `(.L_x_32) ;  /* 0x00000000000c8947 */ /* 0x004fec0003800000 */
[----:B------:R-:W-:Y:S01]  /*23e0*/  FADD R2, -R13, -RZ ;  /* 0x800000ff0d027221 */ /* 0x000fe20000000100 */
[----:B------:R-:W-:-:S07]  /*23f0*/  MOV R6, 0x2410 ;  /* 0x0000241000067802 */ /* 0x000fce0000000f00 */
[----:B0-----:R-:W-:Y:S05]  /*2400*/  CALL.REL.NOINC `($__internal_0_$__cuda_sm3x_div_rn_noftz_f32_slowpath) ;  /* 0x0000000000ac7944 */ /* 0x001fea0003c00000 */
.L_x_32:
[----:B------:R-:W-:Y:S05]  /*2410*/  BSYNC.RECONVERGENT B0 ;  /* 0x0000000000007941 */ /* 0x000fea0003800200 */
.L_x_31:
[----:B------:R-:W1:Y:S02]  /*2420*/  LDCU.64 UR4, c[0x0][0x380] ;  /* 0x00007000ff0477ac */ /* 0x000e640008000a00 */
[----:B-1----:R-:W-:-:S06]  /*2430*/  UIMAD.WIDE UR4, UR14, 0x4, UR4 ;  /* 0x000000040e0478a5 */ /* 0x002fcc000f8e0204 */
[----:B------:R-:W-:Y:S02]  /*2440*/  MOV R6, UR4 ;  /* 0x0000000400067c02 */ /* 0x000fe40008000f00 */
[----:B------:R-:W-:-:S05]  /*2450*/  MOV R7, UR5 ;  /* 0x0000000500077c02 */ /* 0x000fca0008000f00 */
[----:B------:R-:W2:Y:S01]  /*2460*/  LDG.E R6, desc[UR18][R6.64] ;  /* 0x0000001206067981 */ /* 0x000ea2000c1e1900 */
[----:B------:R-:W-:Y:S01]  /*2470*/  HFMA2 R9, -RZ, RZ, 0.96630859375, -0.0022525787353515625 ;  /* 0x3bbb989dff097431 */ /* 0x000fe200000001ff */
[----:B0-----:R-:W-:Y:S01]  /*2480*/  MOV R11, 0x437c0000 ;  /* 0x437c0000000b7802 */ /* 0x001fe20000000f00 */
[----:B------:R-:W-:-:S04]  /*2490*/  UIADD3 UR9, UPT, UPT, UR9, 0x1, URZ ;  /* 0x0000000109097890 */ /* 0x000fc8000fffe0ff */
[----:B------:R-:W-:Y:S01]  /*24a0*/  UISETP.NE.AND UP0, UPT, UR9, UR7, UPT ;  /* 0x000000070900728c */ /* 0x000fe2000bf05270 */
[----:B------:R-:W-:-:S04]  /*24b0*/  FFMA.SAT R8, R2, R9, 0.5 ;  /* 0x3f00000002087423 */ /* 0x000fc80000002009 */
        /* <DEDUP_REMOVED lines=9> */
[----:B------:R-:W-:Y:S06]  /*2550*/  BRA.U UP0, `(.L_x_33) ;  /* 0xfffffff100c87547 */ /* 0x000fec000b83ffff */
[----:B------:R-:W-:-:S04]  /*2560*/  UIADD3 UR8, UPT, UPT, UR8, 0x1, URZ ;  /* 0x0000000108087890 */ /* 0x000fc8000fffe0ff */
[----:B------:R-:W-:-:S09]  /*2570*/  UISETP.NE.AND UP0, UPT, UR8, UR7, UPT ;  /* 0x000000070800728c */ /* 0x000fd2000bf05270 */
[----:B------:R-:W-:Y:S05]  /*2580*/  BRA.U UP0, `(.L_x_34) ;  /* 0xfffffff100b87547 */ /* 0x000fea000b83ffff */
.L_x_5:
[----:B-1----:R-:W1:Y:S01]  /*2590*/  MUFU.RCP R7, R4 ;  /* 0x0000000400077308 */ /* 0x002e620000001000 */
[----:B------:R-:W-:Y:S07]  /*25a0*/  BSSY.RECONVERGENT B0, `(.L_x_35) ;  /* 0x000000d000007945 */ /* 0x000fee0003800200 */
[----:B------:R-:W3:Y:S01]  /*25b0*/  FCHK P0, R5, R4 ;  /* 0x0000000405007302 */ /* 0x000ee20000000000 */
[----:B-1----:R-:W-:-:S04]  /*25c0*/  FFMA R0, R7, -R4, 1 ;  /* 0x3f80000007007423 */ /* 0x002fc80000000804 */
[----:B------:R-:W-:-:S04]  /*25d0*/  FFMA R0, R7, R0, R7 ;  /* 0x0000000007007223 */ /* 0x000fc80000000007 */
[----:B------:R-:W-:-:S04]  /*25e0*/  FFMA R2, R0, R5, RZ ;  /* 0x0000000500027223 */ /* 0x000fc800000000ff */
[----:B------:R-:W-:-:S04]  /*25f0*/  FFMA R7, R2, -R4, R5 ;  /* 0x8000000402077223 */ /* 0x000fc80000000005 */
[----:B------:R-:W-:Y:S01]  /*2600*/  FFMA R7, R0, R7, R2 ;  /* 0x0000000700077223 */ /* 0x000fe20000000002 */
[----:B---3--:R-:W-:Y:S06]  /*2610*/  @!P0 BRA `(.L_x_36) ;  /* 0x0000000000148947 */ /* 0x008fec0003800000 */
[----:B------:R-:W-:Y:S02]  /*2620*/  MOV R2, R5 ;  /* 0x0000000500027202 */ /* 0x000fe40000000f00 */
[----:B------:R-:W-:Y:S02]  /*2630*/  MOV R0, R4 ;  /* 0x0000000400007202 */ /* 0x000fe40000000f00 */
[----:B------:R-:W-:-:S07]  /*2640*/  MOV R6, 0x2660 ;  /* 0x0000266000067802 */ /* 0x000fce0000000f00 */
[----:B0-2---:R-:W-:Y:S05]  /*2650*/  CALL.REL.NOINC `($__internal_0_$__cuda_sm3x_div_rn_noftz_f32_slowpath) ;  /* 0x0000000000187944 */ /* 0x005fea0003c00000 */
[----:B------:R-:W-:-:S07]  /*2660*/  MOV R7, R2 ;  /* 0x0000000200077202 */ /* 0x000fce0000000f00 */
.L_x_36:
[----:B------:R-:W-:Y:S05]  /*2670*/  BSYNC.RECONVERGENT B0 ;  /* 0x0000000000007941 */ /* 0x000fea0003800200 */
.L_x_35:
[----:B------:R-:W1:Y:S02]  /*2680*/  LDC.64 R4, c[0x0][0x388] ;  /* 0x0000e200ff047b82 */ /* 0x000e640000000a00 */
[----:B-1----:R-:W-:-:S05]  /*2690*/  IMAD.WIDE R2, R3, 0x4, R4 ;  /* 0x0000000403027825 */ /* 0x002fca00078e0204 */
[----:B------:R-:W-:Y:S01]  /*26a0*/  STG.E desc[UR18][R2.64], R7 ;  /* 0x0000000702007986 */ /* 0x000fe2000c101912 */
[----:B------:R-:W-:Y:S05]  /*26b0*/  EXIT ;  /* 0x000000000000794d */ /* 0x000fea0003800000 */
        .weak           $__internal_0_$__cuda_sm3x_div_rn_noftz_f32_slowpath
        .type           $__internal_0_$__cuda_sm3x_div_rn_noftz_f32_slowpath,@function
        .size           $__internal_0_$__cuda_sm3x_div_rn_noftz_f32_slowpath,(.L_x_49 - $__internal_0_$__cuda_sm3x_div_rn_noftz_f32_slowpath)
$__internal_0_$__cuda_sm3x_div_rn_noftz_f32_slowpath:
[----:B------:R-:W-:Y:S01]  /*26c0*/  SHF.R.U32.HI R8, RZ, 0x17, R0 ;  /* 0x00000017ff087819 */ /* 0x000fe20000011600 */
[----:B------:R-:W-:Y:S01]  /*26d0*/  BSSY.RECONVERGENT B1, `(.L_x_37) ;  /* 0x0000063000017945 */ /* 0x000fe20003800200 */
[----:B------:R-:W-:Y:S02]  /*26e0*/  SHF.R.U32.HI R7, RZ, 0x17, R2 ;  /* 0x00000017ff077819 */ /* 0x000fe40000011602 */
[----:B------:R-:W-:Y:S02]  /*26f0*/  LOP3.LUT R8, R8, 0xff, RZ, 0xc0, !PT ;  /* 0x000000ff08087812 */ /* 0x000fe400078ec0ff */
[----:B------:R-:W-:Y:S02]  /*2700*/  LOP3.LUT R12, R7, 0xff, RZ, 0xc0, !PT ;  /* 0x000000ff070c7812 */ /* 0x000fe400078ec0ff */
[----:B------:R-:W-:Y:S02]  /*2710*/  IADD3 R11, PT, PT, R8, -0x1, RZ ;  /* 0xffffffff080b7810 */ /* 0x000fe40007ffe0ff */
[----:B------:R-:W-:-:S02]  /*2720*/  IADD3 R10, PT, PT, R12, -0x1, RZ ;  /* 0xffffffff0c0a7810 */ /* 0x000fc40007ffe0ff */
[----:B------:R-:W-:Y:S02]  /*2730*/  ISETP.GT.U32.AND P0, PT, R11, 0xfd, PT ;  /* 0x000000fd0b00780c */ /* 0x000fe40003f04070 */
[----:B------:R-:W-:Y:S02]  /*2740*/  MOV R9, R0 ;  /* 0x0000000000097202 */ /* 0x000fe40000000f00 */
[----:B------:R-:W-:-:S13]  /*2750*/  ISETP.GT.U32.OR P0, PT, R10, 0xfd, P0 ;  /* 0x000000fd0a00780c */ /* 0x000fda0000704470 */
[----:B------:R-:W-:Y:S01]  /*2760*/  @!P0 MOV R7, RZ ;  /* 0x000000ff00078202 */ /* 0x000fe20000000f00 */
[----:B------:R-:W-:Y:S06]  /*2770*/  @!P0 BRA `(.L_x_38) ;  /* 0x00000000005c8947 */ /* 0x000fec0003800000 */
[----:B------:R-:W-:Y:S02]  /*2780*/  FSETP.GTU.FTZ.AND P0, PT, |R2|, +INF , PT ;  /* 0x7f8000000200780b */ /* 0x000fe40003f1c200 */
[----:B------:R-:W-:-:S04]  /*2790*/  FSETP.GTU.FTZ.AND P1, PT, |R0|, +INF , PT ;  /* 0x7f8000000000780b */ /* 0x000fc80003f3c200 */
[----:B------:R-:W-:-:S13]  /*27a0*/  PLOP3.LUT P0, PT, P0, P1, PT, 0xf8, 0x8f ;  /* 0x00000000008f781c */ /* 0x000fda0000703f70 */
[----:B------:R-:W-:Y:S05]  /*27b0*/  @P0 BRA `(.L_x_39) ;  /* 0x00000004004c0947 */ /* 0x000fea0003800000 */
[----:B------:R-:W-:-:S13]  /*27c0*/  LOP3.LUT P0, RZ, R9, 0x7fffffff, R2, 0xc8, !PT ;  /* 0x7fffffff09ff7812 */ /* 0x000fda000780c802 */
[----:B------:R-:W-:Y:S05]  /*27d0*/  @!P0 BRA `(.L_x_40) ;  /* 0x00000004003c8947 */ /* 0x000fea0003800000 */
[----:B------:R-:W-:Y:S02]  /*27e0*/  FSETP.NEU.FTZ.AND P2, PT, |R2|, +INF , PT ;  /* 0x7f8000000200780b */ /* 0x000fe40003f5d200 */
[----:B------:R-:W-:Y:S02]  /*27f0*/  FSETP.NEU.FTZ.AND P1, PT, |R0|, +INF , PT ;  /* 0x7f8000000000780b */ /* 0x000fe40003f3d200 */
[----:B------:R-:W-:-:S11]  /*2800*/  FSETP.NEU.FTZ.AND P0, PT, |R2|, +INF , PT ;  /* 0x7f8000000200780b */ /* 0x000fd60003f1d200 */
[----:B------:R-:W-:Y:S05]  /*2810*/  @!P1 BRA !P2, `(.L_x_40) ;  /* 0x00000004002c9947 */ /* 0x000fea0005000000 */
[----:B------:R-:W-:-:S04]  /*2820*/  LOP3.LUT P2, RZ, R2, 0x7fffffff, RZ, 0xc0, !PT ;  /* 0x7fffffff02ff7812 */ /* 0x000fc8000784c0ff */
[----:B------:R-:W-:-:S13]  /*2830*/  PLOP3.LUT P1, PT, P1, P2, PT, 0x2f, 0xf2 ;  /* 0x0000000000f2781c */ /* 0x000fda0000f24577 */
[----:B------:R-:W-:Y:S05]  /*2840*/  @P1 BRA `(.L_x_41) ;  /* 0x0000000400181947 */ /* 0x000fea0003800000 */
[----:B------:R-:W-:-:S04]  /*2850*/  LOP3.LUT P1, RZ, R9, 0x7fffffff, RZ, 0xc0, !PT ;  /* 0x7fffffff09ff7812 */ /* 0x000fc8000782c0ff */
[----:B------:R-:W-:-:S13]  /*2860*/  PLOP3.LUT P0, PT, P0, P1, PT, 0x2f, 0xf2 ;  /* 0x0000000000f2781c */ /* 0x000fda0000702577 */
[----:B------:R-:W-:Y:S05]  /*2870*/  @P0 BRA `(.L_x_42) ;  /* 0x0000000400000947 */ /* 0x000fea0003800000 */
[----:B------:R-:W-:Y:S02]  /*2880*/  ISETP.GE.AND P0, PT, R10, RZ, PT ;  /* 0x000000ff0a00720c */ /* 0x000fe40003f06270 */
[----:B------:R-:W-:-:S11]  /*2890*/  ISETP.GE.AND P1, PT, R11, RZ, PT ;  /* 0x000000ff0b00720c */ /* 0x000fd60003f26270 */
[----:B------:R-:W-:Y:S01]  /*28a0*/  @P0 MOV R7, RZ ;  /* 0x000000ff00070202 */ /* 0x000fe20000000f00 */
[----:B------:R-:W-:Y:S01]  /*28b0*/  @!P0 FFMA R2, R2, 1.84467440737095516160e+19, RZ ;  /* 0x5f80000002028823 */ /* 0x000fe200000000ff */
[----:B------:R-:W-:Y:S01]  /*28c0*/  @!P0 MOV R7, 0xffffffc0 ;  /* 0xffffffc000078802 */ /* 0x000fe20000000f00 */
[----:B------:R-:W-:-:S03]  /*28d0*/  @!P1 FFMA R9, R0, 1.84467440737095516160e+19, RZ ;  /* 0x5f80000000099823 */ /* 0x000fc600000000ff */
[----:B------:R-:W-:-:S07]  /*28e0*/  @!P1 IADD3 R7, PT, PT, R7, 0x40, RZ ;  /* 0x0000004007079810 */ /* 0x000fce0007ffe0ff */
.L_x_38:
[----:B------:R-:W-:Y:S01]  /*28f0*/  LEA R10, R8, 0xc0800000, 0x17 ;  /* 0xc0800000080a7811 */ /* 0x000fe200078eb8ff */
[----:B------:R-:W-:Y:S03]  /*2900*/  BSSY.RECONVERGENT B2, `(.L_x_43) ;  /* 0x0000036000027945 */ /* 0x000fe60003800200 */
[----:B------:R-:W-:Y:S02]  /*2910*/  IADD3 R10, PT, PT, -R10, R9, RZ ;  /* 0x000000090a0a7210 */ /* 0x000fe40007ffe1ff */
[----:B------:R-:W-:Y:S02]  /*2920*/  IADD3 R9, PT, PT, R12, -0x7f, RZ ;  /* 0xffffff810c097810 */ /* 0x000fe40007ffe0ff */
[----:B------:R0:W1:Y:S01]  /*2930*/  MUFU.RCP R11, R10 ;  /* 0x0000000a000b7308 */ /* 0x0000620000001000 */
[----:B------:R-:W-:Y:S02]  /*2940*/  FADD.FTZ R13, -R10, -RZ ;  /* 0x800000ff0a0d7221 */ /* 0x000fe40000010100 */
[C---:B------:R-:W-:Y:S01]  /*2950*/  IMAD R2, R9.reuse, -0x800000, R2 ;  /* 0xff80000009027824 */ /* 0x040fe200078e0202 */
[----:B0-----:R-:W-:-:S04]  /*2960*/  IADD3 R10, PT, PT, R9, 0x7f, -R8 ;  /* 0x0000007f090a7810 */ /* 0x001fc80007ffe808 */
[----:B------:R-:W-:Y:S01]  /*2970*/  IADD3 R7, PT, PT, R10, R7, RZ ;  /* 0x000000070a077210 */ /* 0x000fe20007ffe0ff */
[----:B-1----:R-:W-:-:S04]  /*2980*/  FFMA R12, R11, R13, 1 ;  /* 0x3f8000000b0c7423 */ /* 0x002fc8000000000d */
[----:B------:R-:W-:-:S04]  /*2990*/  FFMA R16, R11, R12, R11 ;  /* 0x0000000c0b107223 */ /* 0x000fc8000000000b */
[----:B------:R-:W-:-:S04]  /*29a0*/  FFMA R11, R2, R16, RZ ;  /* 0x00000010020b7223 */ /* 0x000fc800000000ff */
[----:B------:R-:W-:-:S04]  /*29b0*/  FFMA R12, R13, R11, R2 ;  /* 0x0000000b0d0c7223 */ /* 0x000fc80000000002 */
[----:B------:R-:W-:-:S04]  /*29c0*/  FFMA R11, R16, R12, R11 ;  /* 0x0000000c100b7223 */ /* 0x000fc8000000000b */
[----:B------:R-:W-:-:S04]  /*29d0*/  FFMA R12, R13, R11, R2 ;  /* 0x0000000b0d0c7223 */ /* 0x000fc80000000002 */
[----:B------:R-:W-:-:S05]  /*29e0*/  FFMA R2, R16, R12, R11 ;  /* 0x0000000c10027223 */ /* 0x000fca000000000b */
[----:B------:R-:W-:-:S04]  /*29f0*/  SHF.R.U32.HI R8, RZ, 0x17, R2 ;  /* 0x00000017ff087819 */ /* 0x000fc80000011602 */
[----:B------:R-:W-:-:S04]  /*2a00*/  LOP3.LUT R8, R8, 0xff, RZ, 0xc0, !PT ;  /* 0x000000ff08087812 */ /* 0x000fc800078ec0ff */
[----:B------:R-:W-:-:S04]  /*2a10*/  IADD3 R13, PT, PT, R8, R7, RZ ;  /* 0x00000007080d7210 */ /* 0x000fc80007ffe0ff */
[----:B------:R-:W-:-:S04]  /*2a20*/  IADD3 R8, PT, PT, R13, -0x1, RZ ;  /* 0xffffffff0d087810 */ /* 0x000fc80007ffe0ff */
[----:B------:R-:W-:-:S13]  /*2a30*/  ISETP.GE.U32.AND P0, PT, R8, 0xfe, PT ;  /* 0x000000fe0800780c */ /* 0x000fda0003f06070 */
[----:B------:R-:W-:Y:S05]  /*2a40*/  @!P0 BRA `(.L_x_44) ;  /* 0x0000000000808947 */ /* 0x000fea0003800000 */
[----:B------:R-:W-:-:S13]  /*2a50*/  ISETP.GT.AND P0, PT, R13, 0xfe, PT ;  /* 0x000000fe0d00780c */ /* 0x000fda0003f04270 */
[----:B------:R-:W-:Y:S05]  /*2a60*/  @P0 BRA `(.L_x_45) ;  /* 0x00000000006c0947 */ /* 0x000fea0003800000 */
[----:B------:R-:W-:-:S13]  /*2a70*/  ISETP.GE.AND P0, PT, R13, 0x1, PT ;  /* 0x000000010d00780c */ /* 0x000fda0003f06270 */
[----:B------:R-:W-:Y:S05]  /*2a80*/  @P0 BRA `(.L_x_46) ;  /* 0x0000000000740947 */ /* 0x000fea0003800000 */
[----:B------:R-:W-:Y:S02]  /*2a90*/  ISETP.GE.AND P0, PT, R13, -0x18, PT ;  /* 0xffffffe80d00780c */ /* 0x000fe40003f06270 */
[----:B------:R-:W-:-:S11]  /*2aa0*/  LOP3.LUT R2, R2, 0x80000000, RZ, 0xc0, !PT ;  /* 0x8000000002027812 */ /* 0x000fd600078ec0ff */
[----:B------:R-:W-:Y:S05]  /*2ab0*/  @!P0 BRA `(.L_x_46) ;  /* 0x0000000000688947 */ /* 0x000fea0003800000 */
[CCC-:B------:R-:W-:Y:S01]  /*2ac0*/  FFMA.RZ R7, R16.reuse, R12.reuse, R11.reuse ;  /* 0x0000000c10077223 */ /* 0x1c0fe2000000c00b */
[C---:B------:R-:W-:Y:S01]  /*2ad0*/  IADD3 R10, PT, PT, R13.reuse, 0x20, RZ ;  /* 0x000000200d0a7810 */ /* 0x040fe20007ffe0ff */
[CCC-:B------:R-:W-:Y:S01]  /*2ae0*/  FFMA.RM R8, R16.reuse, R12.reuse, R11.reuse ;  /* 0x0000000c10087223 */ /* 0x1c0fe2000000400b */
[----:B------:R-:W-:Y:S02]  /*2af0*/  ISETP.NE.AND P2, PT, R13, RZ, PT ;  /* 0x000000ff0d00720c */ /* 0x000fe40003f45270 */
[----:B------:R-:W-:Y:S01]  /*2b00*/  LOP3.LUT R9, R7, 0x7fffff, RZ, 0xc0, !PT ;  /* 0x007fffff07097812 */ /* 0x000fe200078ec0ff */
[----:B------:R-:W-:Y:S01]  /*2b10*/  FFMA.RP R7, R16, R12, R11 ;  /* 0x0000000c10077223 */ /* 0x000fe2000000800b */
[----:B------:R-:W-:Y:S02]  /*2b20*/  ISETP.NE.AND P1, PT, R13, RZ, PT ;  /* 0x000000ff0d00720c */ /* 0x000fe40003f25270 */
[----:B------:R-:W-:Y:S02]  /*2b30*/  LOP3.LUT R9, R9, 0x800000, RZ, 0xfc, !PT ;  /* 0x0080000009097812 */ /* 0x000fe400078efcff */
[----:B------:R-:W-:-:S02]  /*2b40*/  IADD3 R11, PT, PT, -R13, RZ, RZ ;  /* 0x000000ff0d0b7210 */ /* 0x000fc40007ffe1ff */
[----:B------:R-:W-:Y:S02]  /*2b50*/  SHF.L.U32 R10, R9, R10, RZ ;  /* 0x0000000a090a7219 */ /* 0x000fe400000006ff */
[----:B------:R-:W-:Y:S02]  /*2b60*/  FSETP.NEU.FTZ.AND P0, PT, R7, R8, PT ;  /* 0x000000080700720b */ /* 0x000fe40003f1d000 */
[----:B------:R-:W-:Y:S02]  /*2b70*/  SEL R8, R11, RZ, P2 ;  /* 0x000000ff0b087207 */ /* 0x000fe40001000000 */
[----:B------:R-:W-:Y:S02]  /*2b80*/  ISETP.NE.AND P1, PT, R10, RZ, P1 ;  /* 0x000000ff0a00720c */ /* 0x000fe40000f25270 */
[----:B------:R-:W-:Y:S02]  /*2b90*/  SHF.R.U32.HI R8, RZ, R8, R9 ;  /* 0x00000008ff087219 */ /* 0x000fe40000011609 */
[----:B------:R-:W-:-:S02]  /*2ba0*/  PLOP3.LUT P0, PT, P0, P1, PT, 0xf8, 0x8f ;  /* 0x00000000008f781c */ /* 0x000fc40000703f70 */
[----:B------:R-:W-:Y:S02]  /*2bb0*/  SHF.R.U32.HI R10, RZ, 0x1, R8 ;  /* 0x00000001ff0a7819 */ /* 0x000fe40000011608 */
[----:B------:R-:W-:-:S04]  /*2bc0*/  SEL R7, RZ, 0x1, !P0 ;  /* 0x00000001ff077807 */ /* 0x000fc80004000000 */
[----:B------:R-:W-:-:S04]  /*2bd0*/  LOP3.LUT R7, R7, 0x1, R10, 0xf8, !PT ;  /* 0x0000000107077812 */ /* 0x000fc800078ef80a */
[----:B------:R-:W-:-:S04]  /*2be0*/  LOP3.LUT R7, R7, R8, RZ, 0xc0, !PT ;  /* 0x0000000807077212 */ /* 0x000fc800078ec0ff */
[----:B------:R-:W-:-:S04]  /*2bf0*/  IADD3 R7, PT, PT, R10, R7, RZ ;  /* 0x000000070a077210 */ /* 0x000fc80007ffe0ff */
[----:B------:R-:W-:Y:S01]  /*2c00*/  LOP3.LUT R2, R7, R2, RZ, 0xfc, !PT ;  /* 0x0000000207027212 */ /* 0x000fe200078efcff */
[----:B------:R-:W-:Y:S06]  /*2c10*/  BRA `(.L_x_46) ;  /* 0x0000000000107947 */ /* 0x000fec0003800000 */
.L_x_45:
[----:B------:R-:W-:-:S04]  /*2c20*/  LOP3.LUT R2, R2, 0x80000000, RZ, 0xc0, !PT ;  /* 0x8000000002027812 */ /* 0x000fc800078ec0ff */
[----:B------:R-:W-:Y:S01]  /*2c30*/  LOP3.LUT R2, R2, 0x7f800000, RZ, 0xfc, !PT ;  /* 0x7f80000002027812 */ /* 0x000fe200078efcff */
[----:B------:R-:W-:Y:S06]  /*2c40*/  BRA `(.L_x_46) ;  /* 0x0000000000047947 */ /* 0x000fec0003800000 */
.L_x_44:
[----:B------:R-:W-:-:S07]  /*2c50*/  LEA R2, R7, R2, 0x17 ;  /* 0x0000000207027211 */ /* 0x000fce00078eb8ff */
.L_x_46:
[----:B------:R-:W-:Y:S05]  /*2c60*/  BSYNC.RECONVERGENT B2 ;  /* 0x0000000000027941 */ /* 0x000fea0003800200 */
.L_x_43:
[----:B------:R-:W-:Y:S05]  /*2c70*/  BRA `(.L_x_47) ;  /* 0x0000000000207947 */ /* 0x000fea0003800000 */
.L_x_42:
[----:B------:R-:W-:-:S04]  /*2c80*/  LOP3.LUT R2, R9, 0x80000000, R2, 0x48, !PT ;  /* 0x8000000009027812 */ /* 0x000fc800078e4802 */
[----:B------:R-:W-:Y:S01]  /*2c90*/  LOP3.LUT R2, R2, 0x7f800000, RZ, 0xfc, !PT ;  /* 0x7f80000002027812 */ /* 0x000fe200078efcff */
[----:B------:R-:W-:Y:S06]  /*2ca0*/  BRA `(.L_x_47) ;  /* 0x0000000000147947 */ /* 0x000fec0003800000 */
.L_x_41:
[----:B------:R-:W-:Y:S01]  /*2cb0*/  LOP3.LUT R2, R9, 0x80000000, R2, 0x48, !PT ;  /* 0x8000000009027812 */ /* 0x000fe200078e4802 */
[----:B------:R-:W-:Y:S06]  /*2cc0*/  BRA `(.L_x_47) ;  /* 0x00000000000c7947 */ /* 0x000fec0003800000 */
.L_x_40:
[----:B------:R-:W0:Y:S01]  /*2cd0*/  MUFU.RSQ R2, -QNAN ;  /* 0xffc0000000027908 */ /* 0x000e220000001400 */
[----:B------:R-:W-:Y:S05]  /*2ce0*/  BRA `(.L_x_47) ;  /* 0x0000000000047947 */ /* 0x000fea0003800000 */
.L_x_39:
[----:B------:R-:W-:-:S07]  /*2cf0*/  FADD.FTZ R2, R2, R0 ;  /* 0x0000000002027221 */ /* 0x000fce0000010000 */
.L_x_47:
[----:B------:R-:W-:Y:S05]  /*2d00*/  BSYNC.RECONVERGENT B1 ;  /* 0x0000000000017941 */ /* 0x000fea0003800200 */
.L_x_37:
[----:B------:R-:W-:-:S04]  /*2d10*/  HFMA2 R7, -RZ, RZ, 0, 0 ;  /* 0x00000000ff077431 */ /* 0x000fc800000001ff */
[----:B0-----:R-:W-:Y:S05]  /*2d20*/  RET.REL.NODEC R6 `(_Z13filter_kernelPfS_S_iif) ;  /* 0xffffffd006b47950 */ /* 0x001fea0003c3ffff */
.L_x_48:
[----:B------:R-:W-:-:S00]  /*2d30*/  BRA `(.L_x_48) ;  /* 0xfffffffc00fc7947 */ /* 0x000fc0000383ffff */
[----:B------:R-:W-:-:S00]  /*2d40*/  NOP ;  /* 0x0000000000007918 */ /* 0x000fc00000000000 */
        /* <DEDUP_REMOVED lines=11> */
.L_x_49:


//--------------------- .nv.shared.reserved.0     --------------------------
	.section	.nv.shared.reserved.0,"aw",@nobits
	.weak		__nv_reservedSMEM_offset_0_alias
	.size		__nv_reservedSMEM_offset_0_alias, 0, 64
	.other		__nv_reservedSMEM_offset_0_alias,@"STO_CUDA_RESERVED_SHARED STV_DEFAULT"
__nv_reservedSMEM_offset_0_alias:
	.zero		0
	.zero		64


//--------------------- .nv.constant0._Z13filter_kernelPfS_S_iif --------------------------
	.section	.nv.constant0._Z13filter_kernelPfS_S_iif,"a",@progbits
	.sectionflags	@""
	.align	4
.nv.constant0._Z13filter_kernelPfS_S_iif:
	.zero		932


//--------------------- SYMBOLS --------------------------

	.type		.nv.reservedSmem.offset0,@object
	.size		.nv.reservedSmem.offset0,0x4
